	.headerflags	@"EF_CUDA_TEXMODE_UNIFIED EF_CUDA_64BIT_ADDRESS EF_CUDA_SM86 EF_CUDA_VIRTUAL_SM(EF_CUDA_SM86)"
	.elftype	@"ET_EXEC"


//--------------------- .nv.info                  --------------------------
	.section	.nv.info,"",@"SHT_CUDA_INFO"
	.align	4


	//----- nvinfo : EIATTR_REGCOUNT
	.align		4
        /*0000*/ 	.byte	0x04, 0x2f
        /*0002*/ 	.short	(.L_2 - .L_1)
	.align		4
.L_1:
        /*0004*/ 	.word	index@(triton_red_fused__to_copy_add_amax_amin_clamp_mul_native_layer_norm_reciprocal_12)
        /*0008*/ 	.word	0x00000028


	//----- nvinfo : EIATTR_MIN_STACK_SIZE
	.align		4
.L_2:
        /*000c*/ 	.byte	0x04, 0x12
        /*000e*/ 	.short	(.L_4 - .L_3)
	.align		4
.L_3:
        /*0010*/ 	.word	index@(triton_red_fused__to_copy_add_amax_amin_clamp_mul_native_layer_norm_reciprocal_12)
        /*0014*/ 	.word	0x00000000


	//----- nvinfo : EIATTR_FRAME_SIZE
	.align		4
.L_4:
        /*0018*/ 	.byte	0x04, 0x11
        /*001a*/ 	.short	(.L_6 - .L_5)
	.align		4
.L_5:
        /*001c*/ 	.word	index@(triton_red_fused__to_copy_add_amax_amin_clamp_mul_native_layer_norm_reciprocal_12)
        /*0020*/ 	.word	0x00000000


	//----- nvinfo : EIATTR_MIN_STACK_SIZE
	.align		4
.L_6:
        /*0024*/ 	.byte	0x04, 0x12
        /*0026*/ 	.short	(.L_8 - .L_7)
	.align		4
.L_7:
        /*0028*/ 	.word	index@(triton_red_fused__to_copy_add_amax_amin_clamp_mul_native_layer_norm_reciprocal_12)
        /*002c*/ 	.word	0x00000000
.L_8:


//--------------------- .nv.info.triton_red_fused__to_copy_add_amax_amin_clamp_mul_native_layer_norm_reciprocal_12 --------------------------
	.section	.nv.info.triton_red_fused__to_copy_add_amax_amin_clamp_mul_native_layer_norm_reciprocal_12,"",@"SHT_CUDA_INFO"
	.sectionflags	@""
	.align	4


	//----- nvinfo : EIATTR_CUDA_API_VERSION
	.align		4
        /*0000*/ 	.byte	0x04, 0x37
        /*0002*/ 	.short	(.L_10 - .L_9)
.L_9:
        /*0004*/ 	.word	0x0000007c


	//----- nvinfo : EIATTR_SW2861232_WAR
	.align		4
.L_10:
        /*0008*/ 	.byte	0x01, 0x35
	.zero		2


	//----- nvinfo : EIATTR_PARAM_CBANK
	.align		4
        /*000c*/ 	.byte	0x04, 0x0a
        /*000e*/ 	.short	(.L_12 - .L_11)
	.align		4
.L_11:
        /*0010*/ 	.word	index@(.nv.constant0.triton_red_fused__to_copy_add_amax_amin_clamp_mul_native_layer_norm_reciprocal_12)
        /*0014*/ 	.short	0x0160
        /*0016*/ 	.short	0x0078


	//----- nvinfo : EIATTR_CBANK_PARAM_SIZE
	.align		4
.L_12:
        /*0018*/ 	.byte	0x03, 0x19
        /*001a*/ 	.short	0x0078


	//----- nvinfo : EIATTR_KPARAM_INFO
	.align		4
        /*001c*/ 	.byte	0x04, 0x17
        /*001e*/ 	.short	(.L_14 - .L_13)
.L_13:
        /*0020*/ 	.word	0x00000000
        /*0024*/ 	.short	0x000f
        /*0026*/ 	.short	0x0070
        /*0028*/ 	.byte	0x00, 0xf4, 0x21, 0x00


	//----- nvinfo : EIATTR_KPARAM_INFO
	.align		4
.L_14:
        /*002c*/ 	.byte	0x04, 0x17
        /*002e*/ 	.short	(.L_16 - .L_15)
.L_15:
        /*0030*/ 	.word	0x00000000
        /*0034*/ 	.short	0x000e
        /*0036*/ 	.short	0x006c
        /*0038*/ 	.byte	0x00, 0xf0, 0x11, 0x00


	//----- nvinfo : EIATTR_KPARAM_INFO
	.align		4
.L_16:
        /*003c*/ 	.byte	0x04, 0x17
        /*003e*/ 	.short	(.L_18 - .L_17)
.L_17:
        /*0040*/ 	.word	0x00000000
        /*0044*/ 	.short	0x000d
        /*0046*/ 	.short	0x0068
        /*0048*/ 	.byte	0x00, 0xf0, 0x11, 0x00


	//----- nvinfo : EIATTR_KPARAM_INFO
	.align		4
.L_18:
        /*004c*/ 	.byte	0x04, 0x17
        /*004e*/ 	.short	(.L_20 - .L_19)
.L_19:
        /*0050*/ 	.word	0x00000000
        /*0054*/ 	.short	0x000c
        /*0056*/ 	.short	0x0060
        /*0058*/ 	.byte	0x00, 0xf4, 0x21, 0x00


	//----- nvinfo : EIATTR_KPARAM_INFO
	.align		4
.L_20:
        /*005c*/ 	.byte	0x04, 0x17
        /*005e*/ 	.short	(.L_22 - .L_21)
.L_21:
        /*0060*/ 	.word	0x00000000
        /*0064*/ 	.short	0x000b
        /*0066*/ 	.short	0x0058
        /*0068*/ 	.byte	0x00, 0xf4, 0x21, 0x00


	//----- nvinfo : EIATTR_KPARAM_INFO
	.align		4
.L_22:
        /*006c*/ 	.byte	0x04, 0x17
        /*006e*/ 	.short	(.L_24 - .L_23)
.L_23:
        /*0070*/ 	.word	0x00000000
        /*0074*/ 	.short	0x000a
        /*0076*/ 	.short	0x0050
        /*0078*/ 	.byte	0x00, 0xf4, 0x21, 0x00


	//----- nvinfo : EIATTR_KPARAM_INFO
	.align		4
.L_24:
        /*007c*/ 	.byte	0x04, 0x17
        /*007e*/ 	.short	(.L_26 - .L_25)
.L_25:
        /*0080*/ 	.word	0x00000000
        /*0084*/ 	.short	0x0009
        /*0086*/ 	.short	0x0048
        /*0088*/ 	.byte	0x00, 0xf4, 0x21, 0x00


	//----- nvinfo : EIATTR_KPARAM_INFO
	.align		4
.L_26:
        /*008c*/ 	.byte	0x04, 0x17
        /*008e*/ 	.short	(.L_28 - .L_27)
.L_27:
        /*0090*/ 	.word	0x00000000
        /*0094*/ 	.short	0x0008
        /*0096*/ 	.short	0x0040
        /*0098*/ 	.byte	0x00, 0xf4, 0x21, 0x00


	//----- nvinfo : EIATTR_KPARAM_INFO
	.align		4
.L_28:
        /*009c*/ 	.byte	0x04, 0x17
        /*009e*/ 	.short	(.L_30 - .L_29)
.L_29:
        /*00a0*/ 	.word	0x00000000
        /*00a4*/ 	.short	0x0007
        /*00a6*/ 	.short	0x0038
        /*00a8*/ 	.byte	0x00, 0xf4, 0x21, 0x00


	//----- nvinfo : EIATTR_KPARAM_INFO
	.align		4
.L_30:
        /*00ac*/ 	.byte	0x04, 0x17
        /*00ae*/ 	.short	(.L_32 - .L_31)
.L_31:
        /*00b0*/ 	.word	0x00000000
        /*00b4*/ 	.short	0x0006
        /*00b6*/ 	.short	0x0030
        /*00b8*/ 	.byte	0x00, 0xf4, 0x21, 0x00


	//----- nvinfo : EIATTR_KPARAM_INFO
	.align		4
.L_32:
        /*00bc*/ 	.byte	0x04, 0x17
        /*00be*/ 	.short	(.L_34 - .L_33)
.L_33:
        /*00c0*/ 	.word	0x00000000
        /*00c4*/ 	.short	0x0005
        /*00c6*/ 	.short	0x0028
        /*00c8*/ 	.byte	0x00, 0xf4, 0x21, 0x00


	//----- nvinfo : EIATTR_KPARAM_INFO
	.align		4
.L_34:
        /*00cc*/ 	.byte	0x04, 0x17
        /*00ce*/ 	.short	(.L_36 - .L_35)
.L_35:
        /*00d0*/ 	.word	0x00000000
        /*00d4*/ 	.short	0x0004
        /*00d6*/ 	.short	0x0020
        /*00d8*/ 	.byte	0x00, 0xf4, 0x21, 0x00


	//----- nvinfo : EIATTR_KPARAM_INFO
	.align		4
.L_36:
        /*00dc*/ 	.byte	0x04, 0x17
        /*00de*/ 	.short	(.L_38 - .L_37)
.L_37:
        /*00e0*/ 	.word	0x00000000
        /*00e4*/ 	.short	0x0003
        /*00e6*/ 	.short	0x0018
        /*00e8*/ 	.byte	0x00, 0xf4, 0x21, 0x00


	//----- nvinfo : EIATTR_KPARAM_INFO
	.align		4
.L_38:
        /*00ec*/ 	.byte	0x04, 0x17
        /*00ee*/ 	.short	(.L_40 - .L_39)
.L_39:
        /*00f0*/ 	.word	0x00000000
        /*00f4*/ 	.short	0x0002
        /*00f6*/ 	.short	0x0010
        /*00f8*/ 	.byte	0x00, 0xf4, 0x21, 0x00


	//----- nvinfo : EIATTR_KPARAM_INFO
	.align		4
.L_40:
        /*00fc*/ 	.byte	0x04, 0x17
        /*00fe*/ 	.short	(.L_42 - .L_41)
.L_41:
        /*0100*/ 	.word	0x00000000
        /*0104*/ 	.short	0x0001
        /*0106*/ 	.short	0x0008
        /*0108*/ 	.byte	0x00, 0xf4, 0x21, 0x00


	//----- nvinfo : EIATTR_KPARAM_INFO
	.align		4
.L_42:
        /*010c*/ 	.byte	0x04, 0x17
        /*010e*/ 	.short	(.L_44 - .L_43)
.L_43:
        /*0110*/ 	.word	0x00000000
        /*0114*/ 	.short	0x0000
        /*0116*/ 	.short	0x0000
        /*0118*/ 	.byte	0x00, 0xf4, 0x21, 0x00


	//----- nvinfo : EIATTR_MAXREG_COUNT
	.align		4
.L_44:
        /*011c*/ 	.byte	0x03, 0x1b
        /*011e*/ 	.short	0x0080


	//----- nvinfo : EIATTR_COOP_GROUP_MASK_REGIDS
	.align		4
        /*0120*/ 	.byte	0x04, 0x29
        /*0122*/ 	.short	(.L_46 - .L_45)


	//   ....[0]....
.L_45:
        /*0124*/ 	.word	0xffffffff


	//   ....[1]....
        /*0128*/ 	.word	0xffffffff


	//   ....[2]....
        /*012c*/ 	.word	0xffffffff


	//   ....[3]....
        /*0130*/ 	.word	0xffffffff


	//   ....[4]....
        /*0134*/ 	.word	0xffffffff


	//   ....[5]....
        /*0138*/ 	.word	0xffffffff


	//   ....[6]....
        /*013c*/ 	.word	0xffffffff


	//   ....[7]....
        /*0140*/ 	.word	0xffffffff


	//   ....[8]....
        /*0144*/ 	.word	0xffffffff


	//   ....[9]....
        /*0148*/ 	.word	0xffffffff


	//   ....[10]....
        /*014c*/ 	.word	0xffffffff


	//   ....[11]....
        /*0150*/ 	.word	0xffffffff


	//   ....[12]....
        /*0154*/ 	.word	0xffffffff


	//   ....[13]....
        /*0158*/ 	.word	0xffffffff


	//   ....[14]....
        /*015c*/ 	.word	0xffffffff


	//   ....[15]....
        /*0160*/ 	.word	0xffffffff


	//   ....[16]....
        /*0164*/ 	.word	0xffffffff


	//   ....[17]....
        /*0168*/ 	.word	0xffffffff


	//   ....[18]....
        /*016c*/ 	.word	0xffffffff


	//   ....[19]....
        /*0170*/ 	.word	0xffffffff


	//   ....[20]....
        /*0174*/ 	.word	0xffffffff


	//   ....[21]....
        /*0178*/ 	.word	0xffffffff


	//   ....[22]....
        /*017c*/ 	.word	0xffffffff


	//   ....[23]....
        /*0180*/ 	.word	0xffffffff


	//   ....[24]....
        /*0184*/ 	.word	0xffffffff


	//   ....[25]....
        /*0188*/ 	.word	0xffffffff


	//   ....[26]....
        /*018c*/ 	.word	0xffffffff


	//   ....[27]....
        /*0190*/ 	.word	0xffffffff


	//   ....[28]....
        /*0194*/ 	.word	0xffffffff


	//   ....[29]....
        /*0198*/ 	.word	0xffffffff


	//   ....[30]....
        /*019c*/ 	.word	0xffffffff


	//   ....[31]....
        /*01a0*/ 	.word	0xffffffff


	//   ....[32]....
        /*01a4*/ 	.word	0xffffffff


	//   ....[33]....
        /*01a8*/ 	.word	0xffffffff


	//   ....[34]....
        /*01ac*/ 	.word	0xffffffff


	//   ....[35]....
        /*01b0*/ 	.word	0xffffffff


	//   ....[36]....
        /*01b4*/ 	.word	0xffffffff


	//   ....[37]....
        /*01b8*/ 	.word	0xffffffff


	//   ....[38]....
        /*01bc*/ 	.word	0xffffffff


	//   ....[39]....
        /*01c0*/ 	.word	0xffffffff


	//----- nvinfo : EIATTR_COOP_GROUP_INSTR_OFFSETS
	.align		4
.L_46:
        /*01c4*/ 	.byte	0x04, 0x28
        /*01c6*/ 	.short	(.L_48 - .L_47)


	//   ....[0]....
.L_47:
        /*01c8*/ 	.word	0x00000e80


	//   ....[1]....
        /*01cc*/ 	.word	0x00000ec0


	//   ....[2]....
        /*01d0*/ 	.word	0x00000fd0


	//   ....[3]....
        /*01d4*/ 	.word	0x00001020


	//   ....[4]....
        /*01d8*/ 	.word	0x00001110


	//   ....[5]....
        /*01dc*/ 	.word	0x00001150


	//   ....[6]....
        /*01e0*/ 	.word	0x00001240


	//   ....[7]....
        /*01e4*/ 	.word	0x00001270


	//   ....[8]....
        /*01e8*/ 	.word	0x00001390


	//   ....[9]....
        /*01ec*/ 	.word	0x000013b0


	//   ....[10]....
        /*01f0*/ 	.word	0x00001560


	//   ....[11]....
        /*01f4*/ 	.word	0x00001570


	//   ....[12]....
        /*01f8*/ 	.word	0x000015b0


	//   ....[13]....
        /*01fc*/ 	.word	0x000015e0


	//   ....[14]....
        /*0200*/ 	.word	0x000016a0


	//   ....[15]....
        /*0204*/ 	.word	0x00001720


	//   ....[16]....
        /*0208*/ 	.word	0x00001760


	//   ....[17]....
        /*020c*/ 	.word	0x00001830


	//   ....[18]....
        /*0210*/ 	.word	0x00001870


	//   ....[19]....
        /*0214*/ 	.word	0x000018b0


	//   ....[20]....
        /*0218*/ 	.word	0x000019a0


	//   ....[21]....
        /*021c*/ 	.word	0x000019d0


	//   ....[22]....
        /*0220*/ 	.word	0x00002490


	//   ....[23]....
        /*0224*/ 	.word	0x000024d0


	//   ....[24]....
        /*0228*/ 	.word	0x00002510


	//   ....[25]....
        /*022c*/ 	.word	0x00002550


	//   ....[26]....
        /*0230*/ 	.word	0x00002630


	//   ....[27]....
        /*0234*/ 	.word	0x000027c0


	//   ....[28]....
        /*0238*/ 	.word	0x00002800


	//   ....[29]....
        /*023c*/ 	.word	0x00002810


	//   ....[30]....
        /*0240*/ 	.word	0x00002860


	//   ....[31]....
        /*0244*/ 	.word	0x000028c0


	//   ....[32]....
        /*0248*/ 	.word	0x000028e0


	//   ....[33]....
        /*024c*/ 	.word	0x00002940


	//   ....[34]....
        /*0250*/ 	.word	0x00002960


	//   ....[35]....
        /*0254*/ 	.word	0x000029f0


	//   ....[36]....
        /*0258*/ 	.word	0x00002a80


	//   ....[37]....
        /*025c*/ 	.word	0x00002ad0


	//   ....[38]....
        /*0260*/ 	.word	0x00002b10


	//   ....[39]....
        /*0264*/ 	.word	0x00002b50


	//----- nvinfo : EIATTR_EXIT_INSTR_OFFSETS
	.align		4
.L_48:
        /*0268*/ 	.byte	0x04, 0x1c
        /*026a*/ 	.short	(.L_50 - .L_49)


	//   ....[0]....
.L_49:
        /*026c*/ 	.word	0x00003440


	//   ....[1]....
        /*0270*/ 	.word	0x00003460


	//----- nvinfo : EIATTR_REQNTID
	.align		4
.L_50:
        /*0274*/ 	.byte	0x04, 0x10
        /*0276*/ 	.short	(.L_52 - .L_51)
.L_51:
        /*0278*/ 	.word	0x00000200
        /*027c*/ 	.word	0x00000001
        /*0280*/ 	.word	0x00000001
.L_52:


//--------------------- .nv.callgraph             --------------------------
	.section	.nv.callgraph,"",@"SHT_CUDA_CALLGRAPH"
	.align	4
	.sectionentsize	8
	.align		4
        /*0000*/ 	.word	0x00000000
	.align		4
        /*0004*/ 	.word	0xffffffff
	.align		4
        /*0008*/ 	.word	0x00000000
	.align		4
        /*000c*/ 	.word	0xfffffffe
	.align		4
        /*0010*/ 	.word	0x00000000
	.align		4
        /*0014*/ 	.word	0xfffffffd
	.align		4
        /*0018*/ 	.word	0x00000000
	.align		4
        /*001c*/ 	.word	0xfffffffc


//--------------------- .nv.rel.action            --------------------------
	.section	.nv.rel.action,"",@"SHT_CUDA_RELOCINFO"
	.align	8
	.sectionentsize	8
        /*0000*/ 	.byte	0x73, 0x00, 0x00, 0x00, 0x00, 0x00, 0x00, 0x00, 0x00, 0x00, 0x00, 0x11, 0x25, 0x00, 0x05, 0x36


//--------------------- .nv.constant4             --------------------------
	.section	.nv.constant4,"a",@progbits
	.align	8
	.align		8
.nv.constant4:
        /*0000*/ 	.dword	_$_str


//--------------------- .nv.constant0.triton_red_fused__to_copy_add_amax_amin_clamp_mul_native_layer_norm_reciprocal_12 --------------------------
	.section	.nv.constant0.triton_red_fused__to_copy_add_amax_amin_clamp_mul_native_layer_norm_reciprocal_12,"a",@progbits
	.sectionflags	@""
	.align	4
.nv.constant0.triton_red_fused__to_copy_add_amax_amin_clamp_mul_native_layer_norm_reciprocal_12:
	.zero		472


//--------------------- .text.triton_red_fused__to_copy_add_amax_amin_clamp_mul_native_layer_norm_reciprocal_12 --------------------------
	.section	.text.triton_red_fused__to_copy_add_amax_amin_clamp_mul_native_layer_norm_reciprocal_12,"ax",@progbits
	.sectionflags	@"SHF_BARRIERS=1"
	.sectioninfo	@"SHI_REGISTERS=40"
	.align	128
        .global         triton_red_fused__to_copy_add_amax_amin_clamp_mul_native_layer_norm_reciprocal_12
        .type           triton_red_fused__to_copy_add_amax_amin_clamp_mul_native_layer_norm_reciprocal_12,@function
        .size           triton_red_fused__to_copy_add_amax_amin_clamp_mul_native_layer_norm_reciprocal_12,(.L_x_6 - triton_red_fused__to_copy_add_amax_amin_clamp_mul_native_layer_norm_reciprocal_12)
        .other          triton_red_fused__to_copy_add_amax_amin_clamp_mul_native_layer_norm_reciprocal_12,@"STO_CUDA_ENTRY STV_DEFAULT"
triton_red_fused__to_copy_add_amax_amin_clamp_mul_native_layer_norm_reciprocal_12:
.text.triton_red_fused__to_copy_add_amax_amin_clamp_mul_native_layer_norm_reciprocal_12:
[----:B------:R-:W-:Y:S02]  /*0000*/  IMAD.MOV.U32 R1, RZ, RZ, c[0x0][0x28] ;  /* 0x00000a00ff017624 */ /* 0x000fe400078e00ff */
[----:B------:R-:W0:Y:S01]  /*0010*/  S2R R5, SR_CTAID.X ;  /* 0x0000000000057919 */ /* 0x000e220000002500 */
[----:B------:R-:W-:Y:S01]  /*0020*/  IMAD.MOV.U32 R0, RZ, RZ, 0x2 ;  /* 0x00000002ff007424 */ /* 0x000fe200078e00ff */
[----:B------:R-:W-:Y:S01]  /*0030*/  PRMT R24, RZ, 0x7610, R24 ;  /* 0x00007610ff187816 */ /* 0x000fe20000000018 */
[----:B------:R-:W-:Y:S01]  /*0040*/  ULDC.64 UR4, c[0x0][0x118] ;  /* 0x0000460000047ab9 */ /* 0x000fe20000000a00 */
[----:B------:R-:W-:Y:S02]  /*0050*/  PRMT R9, RZ, 0x7610, R9 ;  /* 0x00007610ff097816 */ /* 0x000fe40000000009 */
[C---:B0-----:R-:W-:Y:S01]  /*0060*/  ISETP.GE.AND P1, PT, R5.reuse, 0x200, PT ;  /* 0x000002000500780c */ /* 0x041fe20003f26270 */
[----:B------:R-:W-:-:S04]  /*0070*/  IMAD.WIDE R12, R5, R0, c[0x0][0x180] ;  /* 0x00006000050c7625 */ /* 0x000fc800078e0200 */
[----:B------:R-:W-:-:S08]  /*0080*/  IMAD.WIDE R16, R5, R0, c[0x0][0x188] ;  /* 0x0000620005107625 */ /* 0x000fd000078e0200 */
[----:B------:R0:W2:Y:S04]  /*0090*/  @!P1 LDG.E.EL.U16 R24, [R12.64] ;  /* 0x000000040c189981 */ /* 0x0000a8000c2e1500 */
[----:B------:R1:W3:Y:S01]  /*00a0*/  @!P1 LDG.E.EL.U16 R9, [R16.64] ;  /* 0x0000000410099981 */ /* 0x0002e2000c2e1500 */
[----:B------:R-:W-:Y:S02]  /*00b0*/  IMAD.MOV.U32 R36, RZ, RZ, 0x4 ;  /* 0x00000004ff247424 */ /* 0x000fe400078e00ff */
[----:B------:R-:W-:Y:S01]  /*00c0*/  IMAD.MOV.U32 R25, RZ, RZ, RZ ;  /* 0x000000ffff197224 */ /* 0x000fe200078e00ff */
[----:B------:R-:W4:Y:S01]  /*00d0*/  S2R R4, SR_TID.X ;  /* 0x0000000000047919 */ /* 0x000f220000002100 */
[----:B------:R-:W-:Y:S02]  /*00e0*/  PRMT R26, RZ, 0x7610, R26 ;  /* 0x00007610ff1a7816 */ /* 0x000fe4000000001a */
[----:B----4-:R-:W-:-:S05]  /*00f0*/  LOP3.LUT R2, R4, 0x1ff, RZ, 0xc0, !PT ;  /* 0x000001ff04027812 */ /* 0x010fca00078ec0ff */
[----:B------:R-:W-:-:S04]  /*0100*/  IMAD.WIDE.U32 R14, R2, 0x2, RZ ;  /* 0x00000002020e7825 */ /* 0x000fc800078e00ff */
[----:B------:R-:W-:Y:S01]  /*0110*/  IMAD R3, R5, 0xc00, R2 ;  /* 0x00000c0005037824 */ /* 0x000fe200078e0202 */
[C---:B------:R-:W-:Y:S02]  /*0120*/  IADD3 R22, P0, R14.reuse, c[0x0][0x190], RZ ;  /* 0x000064000e167a10 */ /* 0x040fe40007f1e0ff */
[C---:B0-----:R-:W-:Y:S01]  /*0130*/  IADD3 R12, P2, R14.reuse, c[0x0][0x198], RZ ;  /* 0x000066000e0c7a10 */ /* 0x041fe20007f5e0ff */
[----:B------:R-:W-:Y:S01]  /*0140*/  IMAD.WIDE R28, R3, R36, c[0x0][0x178] ;  /* 0x00005e00031c7625 */ /* 0x000fe200078e0224 */
[C---:B------:R-:W-:Y:S02]  /*0150*/  IADD3.X R23, R15.reuse, c[0x0][0x194], RZ, P0, !PT ;  /* 0x000065000f177a10 */ /* 0x040fe400007fe4ff */
[----:B-1----:R-:W-:Y:S02]  /*0160*/  IADD3 R16, P0, R14, c[0x0][0x170], RZ ;  /* 0x00005c000e107a10 */ /* 0x002fe40007f1e0ff */
[----:B------:R0:W4:Y:S01]  /*0170*/  @!P1 LDG.E.EF R25, [R28.64] ;  /* 0x000000041c199981 */ /* 0x000122000c0e1900 */
[----:B------:R-:W-:-:S02]  /*0180*/  IADD3.X R13, R15, c[0x0][0x19c], RZ, P2, !PT ;  /* 0x000067000f0d7a10 */ /* 0x000fc400017fe4ff */
[----:B------:R-:W-:Y:S01]  /*0190*/  IADD3.X R17, R15, c[0x0][0x174], RZ, P0, !PT ;  /* 0x00005d000f117a10 */ /* 0x000fe200007fe4ff */
[----:B------:R-:W-:Y:S01]  /*01a0*/  IMAD.WIDE.U32 R20, R2, R36, c[0x0][0x168] ;  /* 0x00005a0002147625 */ /* 0x000fe200078e0024 */
[----:B------:R3:W5:Y:S03]  /*01b0*/  LDG.E.EL.U16 R22, [R22.64] ;  /* 0x0000000416167981 */ /* 0x000766000c2e1500 */
[CC--:B------:R-:W-:Y:S01]  /*01c0*/  IMAD.WIDE R18, R3.reuse, R0.reuse, c[0x0][0x160] ;  /* 0x0000580003127625 */ /* 0x0c0fe200078e0200 */
[----:B------:R-:W5:Y:S04]  /*01d0*/  LDG.E.EL.U16 R27, [R16.64+0x3000] ;  /* 0x00300004101b7981 */ /* 0x000f68000c2e1500 */
[----:B------:R-:W5:Y:S04]  /*01e0*/  LDG.E.EL.U16 R12, [R12.64] ;  /* 0x000000040c0c7981 */ /* 0x000f68000c2e1500 */
[----:B0-----:R-:W5:Y:S04]  /*01f0*/  LDG.E.EL R28, [R20.64+0x6000] ;  /* 0x00600004141c7981 */ /* 0x001f68000c2e1900 */
[----:B------:R0:W5:Y:S01]  /*0200*/  @!P1 LDG.E.EF.U16 R26, [R18.64] ;  /* 0x00000004121a9981 */ /* 0x000162000c0e1500 */
[----:B------:R-:W-:Y:S01]  /*0210*/  LOP3.LUT R14, R14, 0x400, RZ, 0xfc, !PT ;  /* 0x000004000e0e7812 */ /* 0x000fe200078efcff */
[----:B0-----:R-:W-:-:S04]  /*0220*/  IMAD.WIDE R18, R3, R0, c[0x0][0x1a0] ;  /* 0x0000680003127625 */ /* 0x001fc800078e0200 */
[----:B--2---:R-:W-:Y:S02]  /*0230*/  IMAD.U32 R29, R24, 0x10000, RZ ;  /* 0x00010000181d7824 */ /* 0x004fe400078e00ff */
[----:B---3--:R-:W-:-:S03]  /*0240*/  IMAD.U32 R23, R9, 0x10000, RZ ;  /* 0x0001000009177824 */ /* 0x008fc600078e00ff */
[----:B------:R-:W-:-:S04]  /*0250*/  FSETP.GE.AND P0, PT, R29, RZ, PT ;  /* 0x000000ff1d00720b */ /* 0x000fc80003f06000 */
[----:B------:R-:W-:Y:S02]  /*0260*/  SEL R24, R24, RZ, !P0 ;  /* 0x000000ff18187207 */ /* 0x000fe40004000000 */
[----:B------:R-:W-:-:S03]  /*0270*/  FSETP.GTU.AND P0, PT, R23, RZ, PT ;  /* 0x000000ff1700720b */ /* 0x000fc60003f0c000 */
[----:B------:R-:W-:Y:S01]  /*0280*/  IMAD.U32 R24, R24, 0x10000, RZ ;  /* 0x0001000018187824 */ /* 0x000fe200078e00ff */
[----:B------:R-:W-:-:S03]  /*0290*/  SEL R9, R9, RZ, P0 ;  /* 0x000000ff09097207 */ /* 0x000fc60000000000 */
[----:B------:R-:W-:Y:S02]  /*02a0*/  FADD R24, RZ, -R24 ;  /* 0x80000018ff187221 */ /* 0x000fe40000000000 */
[----:B------:R-:W-:-:S03]  /*02b0*/  IMAD.U32 R9, R9, 0x10000, RZ ;  /* 0x0001000009097824 */ /* 0x000fc600078e00ff */
[C---:B------:R-:W-:Y:S02]  /*02c0*/  FSETP.NAN.AND P2, PT, R24.reuse, R24, PT ;  /* 0x000000181800720b */ /* 0x040fe40003f48000 */
[----:B------:R-:W-:-:S13]  /*02d0*/  FSETP.GT.AND P0, PT, R24, R9, PT ;  /* 0x000000091800720b */ /* 0x000fda0003f04000 */
[----:B------:R-:W-:-:S05]  /*02e0*/  @!P0 FSEL R24, R24, R9, P2 ;  /* 0x0000000918188208 */ /* 0x000fca0001000000 */
[----:B------:R-:W-:-:S05]  /*02f0*/  FMUL R32, R24, 0.0078740157186985015869 ;  /* 0x3c01020418207820 */ /* 0x000fca0000400000 */
[C---:B------:R-:W-:Y:S02]  /*0300*/  FSETP.GT.AND P0, PT, R32.reuse, 9.9999997473787516356e-06, PT ;  /* 0x3727c5ac2000780b */ /* 0x040fe40003f04000 */
[----:B------:R-:W-:Y:S02]  /*0310*/  FSETP.NAN.AND P2, PT, R32, R32, PT ;  /* 0x000000202000720b */ /* 0x000fe40003f48000 */
[----:B----4-:R-:W-:Y:S01]  /*0320*/  I2FP.F32.S32 R25, R25 ;  /* 0x0000001900197245 */ /* 0x010fe20000201400 */
[----:B-----5:R-:W-:Y:S02]  /*0330*/  IMAD.U32 R22, R22, 0x10000, RZ ;  /* 0x0001000016167824 */ /* 0x020fe400078e00ff */
[----:B------:R-:W-:-:S06]  /*0340*/  IMAD.U32 R27, R27, 0x10000, RZ ;  /* 0x000100001b1b7824 */ /* 0x000fcc00078e00ff */
[----:B------:R-:W-:Y:S01]  /*0350*/  @!P0 FSEL R32, R32, 9.9999997473787516356e-06, P2 ;  /* 0x3727c5ac20208808 */ /* 0x000fe20001000000 */
[----:B------:R-:W-:-:S04]  /*0360*/  IMAD.U32 R12, R12, 0x10000, RZ ;  /* 0x000100000c0c7824 */ /* 0x000fc800078e00ff */
[----:B------:R-:W-:Y:S01]  /*0370*/  FMUL R25, R32, R25 ;  /* 0x0000001920197220 */ /* 0x000fe20000400000 */
[----:B------:R-:W-:-:S03]  /*0380*/  FADD R27, R28, R27 ;  /* 0x0000001b1c1b7221 */ /* 0x000fc60000000000 */
[----:B------:R-:W-:Y:S01]  /*0390*/  FFMA R12, R25, R22, R12 ;  /* 0x00000016190c7223 */ /* 0x000fe2000000000c */
[----:B------:R-:W-:Y:S01]  /*03a0*/  IMAD.U32 R9, R26, 0x10000, RZ ;  /* 0x000100001a097824 */ /* 0x000fe200078e00ff */
[C---:B------:R-:W-:Y:S02]  /*03b0*/  IADD3 R22, P0, R14.reuse, c[0x0][0x198], RZ ;  /* 0x000066000e167a10 */ /* 0x040fe40007f1e0ff */
[----:B------:R-:W-:Y:S01]  /*03c0*/  IADD3 R14, P2, R14, c[0x0][0x190], RZ ;  /* 0x000064000e0e7a10 */ /* 0x000fe20007f5e0ff */
[----:B------:R-:W-:Y:S01]  /*03d0*/  FFMA R26, R12, R27, R9 ;  /* 0x0000001b0c1a7223 */ /* 0x000fe20000000009 */
[----:B------:R-:W-:Y:S01]  /*03e0*/  IADD3 R9, R3, 0x200, RZ ;  /* 0x0000020003097810 */ /* 0x000fe20007ffe0ff */
[----:B------:R-:W-:Y:S01]  /*03f0*/  IMAD.MOV.U32 R27, RZ, RZ, RZ ;  /* 0x000000ffff1b7224 */ /* 0x000fe200078e00ff */
[----:B------:R-:W-:Y:S02]  /*0400*/  IADD3.X R23, R15, c[0x0][0x19c], RZ, P0, !PT ;  /* 0x000067000f177a10 */ /* 0x000fe400007fe4ff */
[----:B------:R-:W-:-:S02]  /*0410*/  F2FP.BF16.PACK_AB R12, RZ, R26 ;  /* 0x0000001aff0c723e */ /* 0x000fc400000010ff */
[----:B------:R-:W-:Y:S02]  /*0420*/  IADD3.X R15, R15, c[0x0][0x194], RZ, P2, !PT ;  /* 0x000065000f0f7a10 */ /* 0x000fe400017fe4ff */
[----:B------:R-:W-:Y:S01]  /*0430*/  PRMT R25, R12, 0x7610, R25 ;  /* 0x000076100c197816 */ /* 0x000fe20000000019 */
[----:B------:R-:W-:-:S04]  /*0440*/  IMAD.WIDE R12, R9, R36, c[0x0][0x178] ;  /* 0x00005e00090c7625 */ /* 0x000fc800078e0224 */
[----:B------:R0:W-:Y:S01]  /*0450*/  @!P1 STG.E.U16 [R18.64], R25 ;  /* 0x0000001912009986 */ /* 0x0001e2000c101504 */
[----:B------:R-:W-:-:S03]  /*0460*/  PRMT R28, RZ, 0x7610, R28 ;  /* 0x00007610ff1c7816 */ /* 0x000fc6000000001c */
[----:B------:R-:W2:Y:S04]  /*0470*/  @!P1 LDG.E.EF R27, [R12.64] ;  /* 0x000000040c1b9981 */ /* 0x000ea8000c0e1900 */
[----:B------:R-:W3:Y:S01]  /*0480*/  LDG.E.EL.U16 R31, [R16.64+0x3400] ;  /* 0x00340004101f7981 */ /* 0x000ee2000c2e1500 */
[----:B0-----:R-:W-:-:S03]  /*0490*/  IMAD.WIDE R24, R9, R0, c[0x0][0x160] ;  /* 0x0000580009187625 */ /* 0x001fc600078e0200 */
[----:B------:R-:W4:Y:S04]  /*04a0*/  LDG.E.EL.U16 R29, [R14.64] ;  /* 0x000000040e1d7981 */ /* 0x000f28000c2e1500 */
[----:B------:R-:W5:Y:S04]  /*04b0*/  LDG.E.EL.U16 R30, [R22.64] ;  /* 0x00000004161e7981 */ /* 0x000f68000c2e1500 */
[----:B------:R-:W5:Y:S04]  /*04c0*/  LDG.E.EL R34, [R20.64+0x6800] ;  /* 0x0068000414227981 */ /* 0x000f68000c2e1900 */
[----:B------:R-:W5:Y:S01]  /*04d0*/  @!P1 LDG.E.EF.U16 R28, [R24.64] ;  /* 0x00000004181c9981 */ /* 0x000f62000c0e1500 */
[----:B------:R-:W-:-:S02]  /*04e0*/  IMAD.MOV.U32 R33, RZ, RZ, RZ ;  /* 0x000000ffff217224 */ /* 0x000fc400078e00ff */
[----:B------:R-:W-:Y:S01]  /*04f0*/  IMAD.WIDE R18, R9, R0, c[0x0][0x1a0] ;  /* 0x0000680009127625 */ /* 0x000fe200078e0200 */
[----:B--2---:R-:W-:-:S03]  /*0500*/  I2FP.F32.S32 R27, R27 ;  /* 0x0000001b001b7245 */ /* 0x004fc60000201400 */
[----:B---3--:R-:W-:Y:S02]  /*0510*/  IMAD.U32 R31, R31, 0x10000, RZ ;  /* 0x000100001f1f7824 */ /* 0x008fe400078e00ff */
[----:B------:R-:W-:Y:S01]  /*0520*/  FMUL R12, R32, R27 ;  /* 0x0000001b200c7220 */ /* 0x000fe20000400000 */
[----:B----4-:R-:W-:Y:S02]  /*0530*/  IMAD.U32 R29, R29, 0x10000, RZ ;  /* 0x000100001d1d7824 */ /* 0x010fe400078e00ff */
[----:B-----5:R-:W-:Y:S01]  /*0540*/  IMAD.U32 R30, R30, 0x10000, RZ ;  /* 0x000100001e1e7824 */ /* 0x020fe200078e00ff */
[----:B------:R-:W-:-:S03]  /*0550*/  FADD R27, R31, R34 ;  /* 0x000000221f1b7221 */ /* 0x000fc60000000000 */
[----:B------:R-:W-:Y:S01]  /*0560*/  FFMA R12, R29, R12, R30 ;  /* 0x0000000c1d0c7223 */ /* 0x000fe2000000001e */
[----:B------:R-:W-:-:S04]  /*0570*/  IMAD.U32 R13, R28, 0x10000, RZ ;  /* 0x000100001c0d7824 */ /* 0x000fc800078e00ff */
[----:B------:R-:W-:Y:S01]  /*0580*/  FFMA R27, R12, R27, R13 ;  /* 0x0000001b0c1b7223 */ /* 0x000fe2000000000d */
[----:B------:R-:W-:-:S04]  /*0590*/  IADD3 R29, R9, 0x200, RZ ;  /* 0x00000200091d7810 */ /* 0x000fc80007ffe0ff */
[----:B------:R-:W-:-:S04]  /*05a0*/  F2FP.BF16.PACK_AB R12, RZ, R27 ;  /* 0x0000001bff0c723e */ /* 0x000fc800000010ff */
[----:B------:R-:W-:Y:S01]  /*05b0*/  PRMT R25, R12, 0x7610, R25 ;  /* 0x000076100c197816 */ /* 0x000fe20000000019 */
[----:B------:R-:W-:-:S04]  /*05c0*/  IMAD.WIDE R12, R29, R36, c[0x0][0x178] ;  /* 0x00005e001d0c7625 */ /* 0x000fc800078e0224 */
[----:B------:R0:W-:Y:S01]  /*05d0*/  @!P1 STG.E.U16 [R18.64], R25 ;  /* 0x0000001912009986 */ /* 0x0001e2000c101504 */
[----:B------:R-:W-:-:S03]  /*05e0*/  PRMT R28, RZ, 0x7610, R28 ;  /* 0x00007610ff1c7816 */ /* 0x000fc6000000001c */
[----:B------:R1:W2:Y:S04]  /*05f0*/  @!P1 LDG.E.EF R33, [R12.64] ;  /* 0x000000040c219981 */ /* 0x0002a8000c0e1900 */
[----:B------:R-:W3:Y:S01]  /*0600*/  LDG.E.EL.U16 R31, [R16.64+0x3800] ;  /* 0x00380004101f7981 */ /* 0x000ee2000c2e1500 */
[----:B0-----:R-:W-:-:S03]  /*0610*/  IMAD.WIDE R24, R29, R0, c[0x0][0x160] ;  /* 0x000058001d187625 */ /* 0x001fc600078e0200 */
[----:B------:R-:W4:Y:S04]  /*0620*/  LDG.E.EL.U16 R34, [R14.64+0x400] ;  /* 0x000400040e227981 */ /* 0x000f28000c2e1500 */
[----:B------:R-:W5:Y:S04]  /*0630*/  LDG.E.EL.U16 R35, [R22.64+0x400] ;  /* 0x0004000416237981 */ /* 0x000f68000c2e1500 */
[----:B------:R-:W5:Y:S04]  /*0640*/  LDG.E.EL R30, [R20.64+0x7000] ;  /* 0x00700004141e7981 */ /* 0x000f68000c2e1900 */
[----:B------:R0:W5:Y:S01]  /*0650*/  @!P1 LDG.E.EF.U16 R28, [R24.64] ;  /* 0x00000004181c9981 */ /* 0x000162000c0e1500 */
[----:B------:R-:W-:-:S04]  /*0660*/  ISETP.LT.AND P0, PT, R5, 0x200, PT ;  /* 0x000002000500780c */ /* 0x000fc80003f01270 */
[----:B-1----:R-:W-:Y:S01]  /*0670*/  SEL R12, RZ, 0x3f800000, !P0 ;  /* 0x3f800000ff0c7807 */ /* 0x002fe20004000000 */
[----:B0-----:R-:W-:Y:S01]  /*0680*/  IMAD.WIDE R24, R29, R0, c[0x0][0x1a0] ;  /* 0x000068001d187625 */ /* 0x001fe200078e0200 */
[----:B--2---:R-:W-:-:S03]  /*0690*/  I2FP.F32.S32 R33, R33 ;  /* 0x0000002100217245 */ /* 0x004fc60000201400 */
[----:B---3--:R-:W-:Y:S02]  /*06a0*/  IMAD.U32 R31, R31, 0x10000, RZ ;  /* 0x000100001f1f7824 */ /* 0x008fe400078e00ff */
[----:B------:R-:W-:Y:S01]  /*06b0*/  FMUL R33, R32, R33 ;  /* 0x0000002120217220 */ /* 0x000fe20000400000 */
[----:B----4-:R-:W-:Y:S02]  /*06c0*/  IMAD.U32 R34, R34, 0x10000, RZ ;  /* 0x0001000022227824 */ /* 0x010fe400078e00ff */
[----:B-----5:R-:W-:Y:S01]  /*06d0*/  IMAD.U32 R35, R35, 0x10000, RZ ;  /* 0x0001000023237824 */ /* 0x020fe200078e00ff */
[----:B------:R-:W-:-:S03]  /*06e0*/  FADD R31, R30, R31 ;  /* 0x0000001f1e1f7221 */ /* 0x000fc60000000000 */
[----:B------:R-:W-:Y:S01]  /*06f0*/  FFMA R34, R34, R33, R35 ;  /* 0x0000002122227223 */ /* 0x000fe20000000023 */
[----:B------:R-:W-:Y:S01]  /*0700*/  FADD R33, R12, 1 ;  /* 0x3f8000000c217421 */ /* 0x000fe20000000000 */
[----:B------:R-:W-:-:S04]  /*0710*/  IMAD.U32 R13, R28, 0x10000, RZ ;  /* 0x000100001c0d7824 */ /* 0x000fc800078e00ff */
[----:B------:R-:W-:Y:S02]  /*0720*/  FFMA R30, R34, R31, R13 ;  /* 0x0000001f221e7223 */ /* 0x000fe4000000000d */
[----:B------:R-:W0:Y:S01]  /*0730*/  MUFU.RCP R31, R33 ;  /* 0x00000021001f7308 */ /* 0x000e220000001000 */
[----:B------:R-:W-:Y:S02]  /*0740*/  FSEL R12, R33, R12, !P1 ;  /* 0x0000000c210c7208 */ /* 0x000fe40004800000 */
[----:B------:R-:W-:Y:S02]  /*0750*/  F2FP.BF16.PACK_AB R13, RZ, R30 ;  /* 0x0000001eff0d723e */ /* 0x000fe400000010ff */
[----:B------:R-:W-:Y:S02]  /*0760*/  FSEL R35, R26, RZ, !P1 ;  /* 0x000000ff1a237208 */ /* 0x000fe40004800000 */
[----:B------:R-:W-:Y:S01]  /*0770*/  PRMT R37, R13, 0x7610, R37 ;  /* 0x000076100d257816 */ /* 0x000fe20000000025 */
[----:B------:R-:W-:-:S02]  /*0780*/  FADD R13, R12, 1 ;  /* 0x3f8000000c0d7421 */ /* 0x000fc40000000000 */
[----:B------:R-:W-:Y:S02]  /*0790*/  FADD R26, -R35, R27 ;  /* 0x0000001b231a7221 */ /* 0x000fe40000000100 */
[----:B------:R-:W1:Y:S02]  /*07a0*/  MUFU.RCP R29, R13 ;  /* 0x0000000d001d7308 */ /* 0x000e640000001000 */
[----:B0-----:R-:W-:-:S05]  /*07b0*/  FFMA R34, R26, R31, R35 ;  /* 0x0000001f1a227223 */ /* 0x001fca0000000023 */
[----:B------:R-:W-:Y:S01]  /*07c0*/  FSEL R28, R34, R35, !P1 ;  /* 0x00000023221c7208 */ /* 0x000fe20004800000 */
[----:B------:R-:W-:-:S04]  /*07d0*/  FADD R27, R27, -R34 ;  /* 0x800000221b1b7221 */ /* 0x000fc80000000000 */
[----:B------:R-:W-:Y:S01]  /*07e0*/  FADD R33, -R28, R30 ;  /* 0x0000001e1c217221 */ /* 0x000fe20000000100 */
[----:B------:R-:W-:-:S03]  /*07f0*/  FFMA R27, R26, R27, RZ ;  /* 0x0000001b1a1b7223 */ /* 0x000fc600000000ff */
[----:B-1----:R-:W-:Y:S02]  /*0800*/  FFMA R31, R33, R29, R28 ;  /* 0x0000001d211f7223 */ /* 0x002fe4000000001c */
[----:B------:R-:W-:Y:S02]  /*0810*/  FSEL R29, R27, RZ, !P1 ;  /* 0x000000ff1b1d7208 */ /* 0x000fe40004800000 */
[----:B------:R-:W-:Y:S01]  /*0820*/  FADD R30, R30, -R31 ;  /* 0x8000001f1e1e7221 */ /* 0x000fe20000000000 */
[----:B------:R-:W-:Y:S01]  /*0830*/  IADD3 R35, R9, 0x400, RZ ;  /* 0x0000040009237810 */ /* 0x000fe20007ffe0ff */
[----:B------:R0:W-:Y:S02]  /*0840*/  @!P1 STG.E.U16 [R24.64], R37 ;  /* 0x0000002518009986 */ /* 0x0001e4000c101504 */
[----:B------:R-:W-:Y:S01]  /*0850*/  @!P1 FFMA R29, R33, R30, R29 ;  /* 0x0000001e211d9223 */ /* 0x000fe2000000001d */
[----:B------:R-:W-:Y:S01]  /*0860*/  IMAD.MOV.U32 R30, RZ, RZ, RZ ;  /* 0x000000ffff1e7224 */ /* 0x000fe200078e00ff */
[----:B------:R-:W-:Y:S01]  /*0870*/  PRMT R33, RZ, 0x7610, R33 ;  /* 0x00007610ff217816 */ /* 0x000fe20000000021 */
[C---:B------:R-:W-:Y:S01]  /*0880*/  IMAD.WIDE R26, R35.reuse, R0, c[0x0][0x160] ;  /* 0x00005800231a7625 */ /* 0x040fe200078e0200 */
[----:B------:R-:W2:Y:S04]  /*0890*/  LDG.E.EL.U16 R34, [R16.64+0x3c00] ;  /* 0x003c000410227981 */ /* 0x000ea8000c2e1500 */
[----:B------:R1:W3:Y:S01]  /*08a0*/  @!P1 LDG.E.EF.U16 R33, [R26.64] ;  /* 0x000000041a219981 */ /* 0x0002e2000c0e1500 */
[----:B0-----:R-:W-:-:S03]  /*08b0*/  IMAD.WIDE R24, R35, R36, c[0x0][0x178] ;  /* 0x00005e0023187625 */ /* 0x001fc600078e0224 */
[----:B------:R-:W4:Y:S04]  /*08c0*/  LDG.E.EL R37, [R20.64+0x7800] ;  /* 0x0078000414257981 */ /* 0x000f28000c2e1900 */
[----:B------:R0:W1:Y:S04]  /*08d0*/  @!P1 LDG.E.EF R30, [R24.64] ;  /* 0x00000004181e9981 */ /* 0x000068000c0e1900 */
[----:B0-----:R-:W5:Y:S04]  /*08e0*/  LDG.E.EL.U16 R24, [R14.64+0x800] ;  /* 0x000800040e187981 */ /* 0x001f68000c2e1500 */
[----:B------:R-:W5:Y:S01]  /*08f0*/  LDG.E.EL.U16 R25, [R22.64+0x800] ;  /* 0x0008000416197981 */ /* 0x000f62000c2e1500 */
[----:B--2---:R-:W-:Y:S01]  /*0900*/  IMAD.U32 R34, R34, 0x10000, RZ ;  /* 0x0001000022227824 */ /* 0x004fe200078e00ff */
[----:B-1----:R-:W-:-:S03]  /*0910*/  I2FP.F32.S32 R27, R30 ;  /* 0x0000001e001b7245 */ /* 0x002fc60000201400 */
[----:B----4-:R-:W-:Y:S01]  /*0920*/  FADD R37, R37, R34 ;  /* 0x0000002225257221 */ /* 0x010fe20000000000 */
[----:B---3--:R-:W-:Y:S02]  /*0930*/  IMAD.U32 R33, R33, 0x10000, RZ ;  /* 0x0001000021217824 */ /* 0x008fe400078e00ff */
[----:B-----5:R-:W-:Y:S02]  /*0940*/  IMAD.U32 R30, R24, 0x10000, RZ ;  /* 0x00010000181e7824 */ /* 0x020fe400078e00ff */
[----:B------:R-:W-:Y:S01]  /*0950*/  IMAD.U32 R24, R25, 0x10000, RZ ;  /* 0x0001000019187824 */ /* 0x000fe200078e00ff */
[----:B------:R-:W-:-:S04]  /*0960*/  FMUL R25, R32, R27 ;  /* 0x0000001b20197220 */ /* 0x000fc80000400000 */
[----:B------:R-:W-:-:S04]  /*0970*/  FFMA R30, R30, R25, R24 ;  /* 0x000000191e1e7223 */ /* 0x000fc80000000018 */
[----:B------:R-:W-:Y:S01]  /*0980*/  FFMA R30, R30, R37, R33 ;  /* 0x000000251e1e7223 */ /* 0x000fe20000000021 */
[----:B------:R-:W-:-:S04]  /*0990*/  IMAD.WIDE R34, R35, R0, c[0x0][0x1a0] ;  /* 0x0000680023227625 */ /* 0x000fc800078e0200 */
[----:B------:R-:W-:Y:S02]  /*09a0*/  F2FP.BF16.PACK_AB R24, RZ, R30 ;  /* 0x0000001eff18723e */ /* 0x000fe400000010ff */
[----:B------:R-:W-:Y:S02]  /*09b0*/  IADD3 R37, R9, 0x600, RZ ;  /* 0x0000060009257810 */ /* 0x000fe40007ffe0ff */
[----:B------:R-:W-:Y:S01]  /*09c0*/  PRMT R25, R24, 0x7610, R25 ;  /* 0x0000761018197816 */ /* 0x000fe20000000019 */
[----:B------:R-:W-:-:S04]  /*09d0*/  IMAD.MOV.U32 R33, RZ, RZ, RZ ;  /* 0x000000ffff217224 */ /* 0x000fc800078e00ff */
[----:B------:R0:W-:Y:S01]  /*09e0*/  @!P1 STG.E.U16 [R34.64], R25 ;  /* 0x0000001922009986 */ /* 0x0001e2000c101504 */
[----:B------:R-:W-:-:S04]  /*09f0*/  IMAD.WIDE R26, R37, R0, c[0x0][0x160] ;  /* 0x00005800251a7625 */ /* 0x000fc800078e0200 */
[----:B0-----:R-:W-:Y:S01]  /*0a00*/  IMAD.WIDE R24, R37, R36, c[0x0][0x178] ;  /* 0x00005e0025187625 */ /* 0x001fe200078e0224 */
[----:B------:R-:W2:Y:S04]  /*0a10*/  LDG.E.EL R34, [R20.64+0x8000] ;  /* 0x0080000414227981 */ /* 0x000ea8000c2e1900 */
[----:B------:R0:W3:Y:S02]  /*0a20*/  @!P1 LDG.E.EF R33, [R24.64] ;  /* 0x0000000418219981 */ /* 0x0000e4000c0e1900 */
[----:B0-----:R-:W-:Y:S02]  /*0a30*/  PRMT R24, RZ, 0x7610, R24 ;  /* 0x00007610ff187816 */ /* 0x001fe40000000018 */
[----:B------:R-:W4:Y:S04]  /*0a40*/  LDG.E.EL.U16 R25, [R22.64+0xc00] ;  /* 0x000c000416197981 */ /* 0x000f28000c2e1500 */
[----:B------:R0:W5:Y:S04]  /*0a50*/  @!P1 LDG.E.EF.U16 R24, [R26.64] ;  /* 0x000000041a189981 */ /* 0x000168000c0e1500 */
[----:B0-----:R-:W2:Y:S04]  /*0a60*/  LDG.E.EL.U16 R27, [R14.64+0xc00] ;  /* 0x000c00040e1b7981 */ /* 0x001ea8000c2e1500 */
[----:B------:R-:W2:Y:S01]  /*0a70*/  LDG.E.EL.U16 R26, [R16.64+0x4000] ;  /* 0x00400004101a7981 */ /* 0x000ea2000c2e1500 */
[----:B---3--:R-:W-:-:S05]  /*0a80*/  I2FP.F32.S32 R35, R33 ;  /* 0x0000002100237245 */ /* 0x008fca0000201400 */
[----:B------:R-:W-:Y:S01]  /*0a90*/  FMUL R35, R32, R35 ;  /* 0x0000002320237220 */ /* 0x000fe20000400000 */
[----:B----4-:R-:W-:Y:S02]  /*0aa0*/  IMAD.U32 R25, R25, 0x10000, RZ ;  /* 0x0001000019197824 */ /* 0x010fe400078e00ff */
[----:B-----5:R-:W-:Y:S02]  /*0ab0*/  IMAD.U32 R24, R24, 0x10000, RZ ;  /* 0x0001000018187824 */ /* 0x020fe400078e00ff */
[----:B--2---:R-:W-:-:S04]  /*0ac0*/  IMAD.U32 R33, R27, 0x10000, RZ ;  /* 0x000100001b217824 */ /* 0x004fc800078e00ff */
[----:B------:R-:W-:Y:S01]  /*0ad0*/  FFMA R33, R33, R35, R25 ;  /* 0x0000002321217223 */ /* 0x000fe20000000019 */
[----:B------:R-:W-:-:S04]  /*0ae0*/  IMAD.U32 R25, R26, 0x10000, RZ ;  /* 0x000100001a197824 */ /* 0x000fc800078e00ff */
[----:B------:R-:W-:-:S04]  /*0af0*/  FADD R34, R34, R25 ;  /* 0x0000001922227221 */ /* 0x000fc80000000000 */
[----:B------:R-:W-:-:S05]  /*0b00*/  FFMA R33, R33, R34, R24 ;  /* 0x0000002221217223 */ /* 0x000fca0000000018 */
[----:B------:R-:W-:-:S04]  /*0b10*/  F2FP.BF16.PACK_AB R24, RZ, R33 ;  /* 0x00000021ff18723e */ /* 0x000fc800000010ff */
[----:B------:R-:W-:Y:S01]  /*0b20*/  PRMT R27, R24, 0x7610, R27 ;  /* 0x00007610181b7816 */ /* 0x000fe2000000001b */
[----:B------:R-:W-:Y:S01]  /*0b30*/  IMAD.WIDE R24, R37, R0, c[0x0][0x1a0] ;  /* 0x0000680025187625 */ /* 0x000fe200078e0200 */
[----:B------:R-:W-:-:S04]  /*0b40*/  IADD3 R37, R9, 0x800, RZ ;  /* 0x0000080009257810 */ /* 0x000fc80007ffe0ff */
[----:B------:R0:W-:Y:S04]  /*0b50*/  @!P1 STG.E.U16 [R24.64], R27 ;  /* 0x0000001b18009986 */ /* 0x0001e8000c101504 */
[----:B------:R1:W2:Y:S04]  /*0b60*/  LDG.E.EL.U16 R14, [R14.64+0x1000] ;  /* 0x001000040e0e7981 */ /* 0x0002a8000c2e1500 */
[----:B------:R-:W3:Y:S01]  /*0b70*/  LDG.E.EL.U16 R22, [R22.64+0x1000] ;  /* 0x0010000416167981 */ /* 0x000ee2000c2e1500 */
[----:B0-----:R-:W-:-:S03]  /*0b80*/  IMAD.MOV.U32 R24, RZ, RZ, RZ ;  /* 0x000000ffff187224 */ /* 0x001fc600078e00ff */
[----:B------:R-:W4:Y:S01]  /*0b90*/  LDG.E.EL R25, [R20.64+0x8800] ;  /* 0x0088000414197981 */ /* 0x000f22000c2e1900 */
[----:B------:R-:W-:-:S03]  /*0ba0*/  IMAD.WIDE R26, R37, R36, c[0x0][0x178] ;  /* 0x00005e00251a7625 */ /* 0x000fc600078e0224 */
[----:B-1----:R-:W5:Y:S04]  /*0bb0*/  LDG.E.EL.U16 R15, [R16.64+0x4400] ;  /* 0x00440004100f7981 */ /* 0x002f68000c2e1500 */
[----:B------:R0:W4:Y:S01]  /*0bc0*/  @!P1 LDG.E.EF R24, [R26.64] ;  /* 0x000000041a189981 */ /* 0x000122000c0e1900 */
[----:B------:R-:W-:Y:S01]  /*0bd0*/  PRMT R36, RZ, 0x7610, R36 ;  /* 0x00007610ff247816 */ /* 0x000fe20000000024 */
[----:B------:R-:W-:-:S05]  /*0be0*/  IMAD.WIDE R34, R37, R0, c[0x0][0x160] ;  /* 0x0000580025227625 */ /* 0x000fca00078e0200 */
[----:B------:R3:W5:Y:S01]  /*0bf0*/  @!P1 LDG.E.EF.U16 R36, [R34.64] ;  /* 0x0000000422249981 */ /* 0x000762000c0e1500 */
[----:B------:R-:W-:-:S05]  /*0c00*/  FSEL R12, R13, R12, !P1 ;  /* 0x0000000c0d0c7208 */ /* 0x000fca0004800000 */
[----:B------:R-:W-:-:S05]  /*0c10*/  FADD R13, R12, 1 ;  /* 0x3f8000000c0d7421 */ /* 0x000fca0000000000 */
[----:B------:R-:W-:Y:S02]  /*0c20*/  FSEL R12, R13, R12, !P1 ;  /* 0x0000000c0d0c7208 */ /* 0x000fe40004800000 */
[----:B------:R-:W1:Y:S01]  /*0c30*/  MUFU.RCP R13, R13 ;  /* 0x0000000d000d7308 */ /* 0x000e620000001000 */
[----:B------:R-:W-:Y:S02]  /*0c40*/  FSEL R31, R31, R28, !P1 ;  /* 0x0000001c1f1f7208 */ /* 0x000fe40004800000 */
[----:B0-----:R-:W-:Y:S01]  /*0c50*/  FADD R27, R12, 1 ;  /* 0x3f8000000c1b7421 */ /* 0x001fe20000000000 */
[----:B--2---:R-:W-:Y:S02]  /*0c60*/  IMAD.U32 R26, R14, 0x10000, RZ ;  /* 0x000100000e1a7824 */ /* 0x004fe400078e00ff */
[----:B---3--:R-:W-:Y:S01]  /*0c70*/  IMAD.U32 R35, R22, 0x10000, RZ ;  /* 0x0001000016237824 */ /* 0x008fe200078e00ff */
[----:B----4-:R-:W-:Y:S01]  /*0c80*/  I2FP.F32.S32 R23, R24 ;  /* 0x0000001800177245 */ /* 0x010fe20000201400 */
[----:B------:R-:W-:-:S04]  /*0c90*/  FADD R24, -R31, R30 ;  /* 0x0000001e1f187221 */ /* 0x000fc80000000100 */
[----:B------:R-:W-:Y:S01]  /*0ca0*/  FMUL R32, R32, R23 ;  /* 0x0000001720207220 */ /* 0x000fe20000400000 */
[----:B------:R-:W-:Y:S02]  /*0cb0*/  FSEL R23, R27, R12, !P1 ;  /* 0x0000000c1b177208 */ /* 0x000fe40004800000 */
[----:B------:R0:W2:Y:S01]  /*0cc0*/  MUFU.RCP R12, R27 ;  /* 0x0000001b000c7308 */ /* 0x0000a20000001000 */
[----:B-1----:R-:W-:Y:S01]  /*0cd0*/  FFMA R14, R24, R13, R31 ;  /* 0x0000000d180e7223 */ /* 0x002fe2000000001f */
[----:B------:R-:W-:Y:S01]  /*0ce0*/  FFMA R22, R26, R32, R35 ;  /* 0x000000201a167223 */ /* 0x000fe20000000023 */
[----:B------:R-:W-:-:S03]  /*0cf0*/  FADD R32, R23, 1 ;  /* 0x3f80000017207421 */ /* 0x000fc60000000000 */
[----:B------:R-:W-:Y:S01]  /*0d00*/  FSEL R26, R14, R31, !P1 ;  /* 0x0000001f0e1a7208 */ /* 0x000fe20004800000 */
[----:B-----5:R-:W-:Y:S01]  /*0d10*/  IMAD.U32 R28, R15, 0x10000, RZ ;  /* 0x000100000f1c7824 */ /* 0x020fe200078e00ff */
[----:B------:R-:W-:Y:S01]  /*0d20*/  FADD R30, R30, -R14 ;  /* 0x8000000e1e1e7221 */ /* 0x000fe20000000000 */
[----:B------:R-:W-:Y:S02]  /*0d30*/  FSEL R14, R32, R23, !P1 ;  /* 0x00000017200e7208 */ /* 0x000fe40004800000 */
[----:B------:R-:W-:Y:S01]  /*0d40*/  FADD R15, -R26, R33 ;  /* 0x000000211a0f7221 */ /* 0x000fe20000000100 */
[----:B------:R-:W1:Y:S01]  /*0d50*/  MUFU.RCP R23, R32 ;  /* 0x0000002000177308 */ /* 0x000e620000001000 */
[----:B0-----:R-:W-:Y:S01]  /*0d60*/  FADD R27, R25, R28 ;  /* 0x0000001c191b7221 */ /* 0x001fe20000000000 */
[----:B------:R-:W-:Y:S01]  /*0d70*/  IMAD.U32 R31, R36, 0x10000, RZ ;  /* 0x00010000241f7824 */ /* 0x000fe200078e00ff */
[----:B--2---:R-:W-:Y:S01]  /*0d80*/  FFMA R25, R15, R12, R26 ;  /* 0x0000000c0f197223 */ /* 0x004fe2000000001a */
[----:B------:R-:W-:-:S02]  /*0d90*/  FADD R13, R14, R14 ;  /* 0x0000000e0e0d7221 */ /* 0x000fc40000000000 */
[----:B------:R-:W-:Y:S02]  /*0da0*/  FFMA R12, R22, R27, R31 ;  /* 0x0000001b160c7223 */ /* 0x000fe4000000001f */
[----:B------:R-:W-:Y:S02]  /*0db0*/  FSEL R26, R25, R26, !P1 ;  /* 0x0000001a191a7208 */ /* 0x000fe40004800000 */
[C---:B------:R-:W-:Y:S01]  /*0dc0*/  FSETP.GEU.AND P2, PT, |R13|.reuse, 1.175494350822287508e-38, PT ;  /* 0x008000000d00780b */ /* 0x040fe20003f4e200 */
[----:B------:R-:W-:Y:S01]  /*0dd0*/  @!P1 FFMA R29, R24, R30, R29 ;  /* 0x0000001e181d9223 */ /* 0x000fe2000000001d */
[C---:B------:R-:W-:Y:S01]  /*0de0*/  FMUL R22, R13.reuse, 0.25 ;  /* 0x3e8000000d167820 */ /* 0x040fe20000400000 */
[----:B------:R-:W-:Y:S01]  /*0df0*/  FADD R30, -R26, R12 ;  /* 0x0000000c1a1e7221 */ /* 0x000fe20000000100 */
[----:B------:R-:W-:-:S03]  /*0e00*/  FSETP.GT.AND P0, PT, |R13|, 8.50705917302346158658e+37, PT ;  /* 0x7e8000000d00780b */ /* 0x000fc60003f04200 */
[----:B-1----:R-:W-:Y:S01]  /*0e10*/  FFMA R27, R30, R23, R26 ;  /* 0x000000171e1b7223 */ /* 0x002fe2000000001a */
[----:B------:R-:W-:Y:S01]  /*0e20*/  FSEL R24, R22, R13, P0 ;  /* 0x0000000d16187208 */ /* 0x000fe20000000000 */
[----:B------:R-:W-:-:S03]  /*0e30*/  FADD R28, R33, -R25 ;  /* 0x80000019211c7221 */ /* 0x000fc60000000000 */
[----:B------:R-:W-:Y:S01]  /*0e40*/  FSEL R23, R27, R26, !P1 ;  /* 0x0000001a1b177208 */ /* 0x000fe20004800000 */
[----:B------:R-:W-:Y:S01]  /*0e50*/  @!P2 FMUL R24, R24, 16777216 ;  /* 0x4b8000001818a820 */ /* 0x000fe20000400000 */
[----:B------:R-:W-:Y:S01]  /*0e60*/  @!P1 FFMA R29, R15, R28, R29 ;  /* 0x0000001c0f1d9223 */ /* 0x000fe2000000001d */
[----:B------:R-:W-:Y:S02]  /*0e70*/  FADD R27, R12, -R27 ;  /* 0x8000001b0c1b7221 */ /* 0x000fe40000000000 */
[----:B------:R-:W0:Y:S02]  /*0e80*/  SHFL.BFLY PT, R26, R23, 0x10, 0x1f ;  /* 0x0e001f00171a7f89 */ /* 0x000e2400000e0000 */
[----:B------:R-:W1:Y:S01]  /*0e90*/  MUFU.RCP R24, R24 ;  /* 0x0000001800187308 */ /* 0x000e620000001000 */
[----:B------:R-:W-:Y:S01]  /*0ea0*/  @!P1 FFMA R29, R30, R27, R29 ;  /* 0x0000001b1e1d9223 */ /* 0x000fe2000000001d */
[----:B------:R-:W-:-:S04]  /*0eb0*/  FMUL R15, R14, 0.25 ;  /* 0x3e8000000e0f7820 */ /* 0x000fc80000400000 */
[----:B------:R-:W2:Y:S01]  /*0ec0*/  SHFL.BFLY PT, R28, R29, 0x10, 0x1f ;  /* 0x0e001f001d1c7f89 */ /* 0x000ea200000e0000 */
[----:B------:R-:W-:Y:S01]  /*0ed0*/  FSEL R25, R15, R14, P0 ;  /* 0x0000000e0f197208 */ /* 0x000fe20000000000 */
[----:B------:R-:W-:-:S04]  /*0ee0*/  FADD R15, R13, R13 ;  /* 0x0000000d0d0f7221 */ /* 0x000fc80000000000 */
[----:B------:R-:W-:Y:S01]  /*0ef0*/  @!P2 FMUL R25, R25, 16777216 ;  /* 0x4b8000001919a820 */ /* 0x000fe20000400000 */
[----:B------:R-:W-:Y:S02]  /*0f00*/  FSETP.GEU.AND P3, PT, |R15|, 1.175494350822287508e-38, PT ;  /* 0x008000000f00780b */ /* 0x000fe40003f6e200 */
[----:B------:R-:W-:Y:S01]  /*0f10*/  FSETP.NEU.AND P2, PT, R13, RZ, PT ;  /* 0x000000ff0d00720b */ /* 0x000fe20003f4d000 */
[----:B-1----:R-:W-:Y:S01]  /*0f20*/  FMUL R25, R24, R25 ;  /* 0x0000001918197220 */ /* 0x002fe20000400000 */
[C---:B------:R-:W-:Y:S01]  /*0f30*/  FMUL R24, R15.reuse, 0.25 ;  /* 0x3e8000000f187820 */ /* 0x040fe20000400000 */
[----:B------:R-:W-:-:S03]  /*0f40*/  FSETP.GT.AND P0, PT, |R15|, 8.50705917302346158658e+37, PT ;  /* 0x7e8000000f00780b */ /* 0x000fc60003f04200 */
[----:B------:R-:W-:Y:S01]  /*0f50*/  FSEL R25, R25, RZ, P2 ;  /* 0x000000ff19197208 */ /* 0x000fe20001000000 */
[----:B0-----:R-:W-:Y:S01]  /*0f60*/  FADD R26, R26, -R23 ;  /* 0x800000171a1a7221 */ /* 0x001fe20000000000 */
[----:B------:R-:W-:-:S03]  /*0f70*/  FSEL R30, R24, R15, P0 ;  /* 0x0000000f181e7208 */ /* 0x000fc60000000000 */
[C---:B------:R-:W-:Y:S01]  /*0f80*/  FFMA R23, R26.reuse, R25, R23 ;  /* 0x000000191a177223 */ /* 0x040fe20000000017 */
[----:B------:R-:W-:Y:S01]  /*0f90*/  FMUL R27, R26, R26 ;  /* 0x0000001a1a1b7220 */ /* 0x000fe20000400000 */
[----:B------:R-:W-:Y:S01]  /*0fa0*/  @!P3 FMUL R30, R30, 16777216 ;  /* 0x4b8000001e1eb820 */ /* 0x000fe20000400000 */
[----:B--2---:R-:W-:Y:S02]  /*0fb0*/  FADD R28, R28, R29 ;  /* 0x0000001d1c1c7221 */ /* 0x004fe40000000000 */
[----:B------:R-:W-:Y:S01]  /*0fc0*/  FMUL R27, R27, R14 ;  /* 0x0000000e1b1b7220 */ /* 0x000fe20000400000 */
[----:B------:R-:W0:Y:S02]  /*0fd0*/  SHFL.BFLY PT, R26, R23, 0x8, 0x1f ;  /* 0x0d001f00171a7f89 */ /* 0x000e2400000e0000 */
[----:B------:R-:W1:Y:S01]  /*0fe0*/  MUFU.RCP R30, R30 ;  /* 0x0000001e001e7308 */ /* 0x000e620000001000 */
[----:B------:R-:W-:Y:S01]  /*0ff0*/  FFMA R27, R25, R27, R28 ;  /* 0x0000001b191b7223 */ /* 0x000fe2000000001c */
[----:B------:R-:W-:Y:S01]  /*1000*/  FSEL R25, R22, R13, P0 ;  /* 0x0000000d16197208 */ /* 0x000fe20000000000 */
[----:B------:R-:W-:-:S03]  /*1010*/  FADD R14, R15, R15 ;  /* 0x0000000f0f0e7221 */ /* 0x000fc60000000000 */
[----:B------:R-:W2:Y:S01]  /*1020*/  SHFL.BFLY PT, R22, R27, 0x8, 0x1f ;  /* 0x0d001f001b167f89 */ /* 0x000ea200000e0000 */
[----:B------:R-:W-:Y:S01]  /*1030*/  @!P3 FMUL R25, R25, 16777216 ;  /* 0x4b8000001919b820 */ /* 0x000fe20000400000 */
[C---:B------:R-:W-:Y:S02]  /*1040*/  FSETP.GEU.AND P3, PT, |R14|.reuse, 1.175494350822287508e-38, PT ;  /* 0x008000000e00780b */ /* 0x040fe40003f6e200 */
[----:B------:R-:W-:Y:S02]  /*1050*/  FSETP.NEU.AND P2, PT, R15, RZ, PT ;  /* 0x000000ff0f00720b */ /* 0x000fe40003f4d000 */
[----:B------:R-:W-:Y:S01]  /*1060*/  FSETP.GT.AND P0, PT, |R14|, 8.50705917302346158658e+37, PT ;  /* 0x7e8000000e00780b */ /* 0x000fe20003f04200 */
[----:B-1----:R-:W-:Y:S01]  /*1070*/  FMUL R28, R30, R25 ;  /* 0x000000191e1c7220 */ /* 0x002fe20000400000 */
[----:B------:R-:W-:-:S04]  /*1080*/  FMUL R25, R14, 0.25 ;  /* 0x3e8000000e197820 */ /* 0x000fc80000400000 */
[----:B------:R-:W-:Y:S01]  /*1090*/  FSEL R28, R28, RZ, P2 ;  /* 0x000000ff1c1c7208 */ /* 0x000fe20001000000 */
[----:B0-----:R-:W-:Y:S01]  /*10a0*/  FADD R26, -R23, R26 ;  /* 0x0000001a171a7221 */ /* 0x001fe20000000100 */
        /* <DEDUP_REMOVED lines=9> */
[----:B------:R-:W-:-:S04]  /*1140*/  FSEL R26, R24, R15, P0 ;  /* 0x0000000f181a7208 */ /* 0x000fc80000000000 */
[----:B------:R-:W2:Y:S01]  /*1150*/  SHFL.BFLY PT, R24, R27, 0x4, 0x1f ;  /* 0x0c801f001b187f89 */ /* 0x000ea200000e0000 */
[----:B------:R-:W-:Y:S01]  /*1160*/  @!P3 FMUL R26, R26, 16777216 ;  /* 0x4b8000001a1ab820 */ /* 0x000fe20000400000 */
[C---:B------:R-:W-:Y:S01]  /*1170*/  FSETP.NEU.AND P0, PT, R14.reuse, RZ, PT ;  /* 0x000000ff0e00720b */ /* 0x040fe20003f0d000 */
[----:B------:R-:W-:Y:S02]  /*1180*/  FADD R13, R14, R14 ;  /* 0x0000000e0e0d7221 */ /* 0x000fe40000000000 */
[----:B-1----:R-:W-:-:S03]  /*1190*/  FMUL R26, R29, R26 ;  /* 0x0000001a1d1a7220 */ /* 0x002fc60000400000 */
[----:B------:R-:W-:Y:S02]  /*11a0*/  FSETP.GEU.AND P2, PT, |R13|, 1.175494350822287508e-38, PT ;  /* 0x008000000d00780b */ /* 0x000fe40003f4e200 */
[----:B------:R-:W-:Y:S01]  /*11b0*/  FSEL R26, R26, RZ, P0 ;  /* 0x000000ff1a1a7208 */ /* 0x000fe20000000000 */
[----:B0-----:R-:W-:Y:S01]  /*11c0*/  FADD R22, -R23, R22 ;  /* 0x0000001617167221 */ /* 0x001fe20000000100 */
[----:B------:R-:W-:-:S03]  /*11d0*/  FSETP.GT.AND P0, PT, |R13|, 8.50705917302346158658e+37, PT ;  /* 0x7e8000000d00780b */ /* 0x000fc60003f04200 */
[C---:B------:R-:W-:Y:S01]  /*11e0*/  FMUL R28, R22.reuse, R22 ;  /* 0x00000016161c7220 */ /* 0x040fe20000400000 */
[----:B------:R-:W-:Y:S01]  /*11f0*/  FFMA R23, R22, R26, R23 ;  /* 0x0000001a16177223 */ /* 0x000fe20000000017 */
[----:B------:R-:W-:Y:S02]  /*1200*/  FMUL R22, R13, 0.25 ;  /* 0x3e8000000d167820 */ /* 0x000fe40000400000 */
[----:B------:R-:W-:Y:S01]  /*1210*/  FMUL R28, R15, R28 ;  /* 0x0000001c0f1c7220 */ /* 0x000fe20000400000 */
[----:B--2---:R-:W-:Y:S02]  /*1220*/  FADD R27, R27, R24 ;  /* 0x000000181b1b7221 */ /* 0x004fe40000000000 */
[----:B------:R-:W-:Y:S01]  /*1230*/  FSEL R29, R22, R13, P0 ;  /* 0x0000000d161d7208 */ /* 0x000fe20000000000 */
[----:B------:R-:W0:Y:S01]  /*1240*/  SHFL.BFLY PT, R24, R23, 0x2, 0x1f ;  /* 0x0c401f0017187f89 */ /* 0x000e2200000e0000 */
[----:B------:R-:W-:-:S03]  /*1250*/  FFMA R27, R26, R28, R27 ;  /* 0x0000001c1a1b7223 */ /* 0x000fc6000000001b */
[----:B------:R-:W-:Y:S02]  /*1260*/  @!P2 FMUL R29, R29, 16777216 ;  /* 0x4b8000001d1da820 */ /* 0x000fe40000400000 */
[----:B------:R-:W1:Y:S04]  /*1270*/  SHFL.BFLY PT, R26, R27, 0x2, 0x1f ;  /* 0x0c401f001b1a7f89 */ /* 0x000e6800000e0000 */
[----:B------:R-:W2:Y:S01]  /*1280*/  MUFU.RCP R29, R29 ;  /* 0x0000001d001d7308 */ /* 0x000ea20000001000 */
[----:B------:R-:W-:Y:S01]  /*1290*/  FSEL R28, R25, R14, P0 ;  /* 0x0000000e191c7208 */ /* 0x000fe20000000000 */
[----:B------:R-:W-:-:S04]  /*12a0*/  FADD R15, R13, R13 ;  /* 0x0000000d0d0f7221 */ /* 0x000fc80000000000 */
[----:B------:R-:W-:Y:S01]  /*12b0*/  @!P2 FMUL R28, R28, 16777216 ;  /* 0x4b8000001c1ca820 */ /* 0x000fe20000400000 */
[----:B------:R-:W-:Y:S02]  /*12c0*/  FSETP.NEU.AND P0, PT, R13, RZ, PT ;  /* 0x000000ff0d00720b */ /* 0x000fe40003f0d000 */
[----:B------:R-:W-:Y:S01]  /*12d0*/  FSETP.GEU.AND P2, PT, |R15|, 1.175494350822287508e-38, PT ;  /* 0x008000000f00780b */ /* 0x000fe20003f4e200 */
[----:B0-----:R-:W-:Y:S01]  /*12e0*/  FADD R24, -R23, R24 ;  /* 0x0000001817187221 */ /* 0x001fe20000000100 */
[----:B--2---:R-:W-:-:S03]  /*12f0*/  FMUL R28, R29, R28 ;  /* 0x0000001c1d1c7220 */ /* 0x004fc60000400000 */
[----:B------:R-:W-:Y:S01]  /*1300*/  FMUL R25, R24, R24 ;  /* 0x0000001818197220 */ /* 0x000fe20000400000 */
[----:B-1----:R-:W-:Y:S01]  /*1310*/  FADD R27, R27, R26 ;  /* 0x0000001a1b1b7221 */ /* 0x002fe20000000000 */
[----:B------:R-:W-:Y:S01]  /*1320*/  FSEL R28, R28, RZ, P0 ;  /* 0x000000ff1c1c7208 */ /* 0x000fe20000000000 */
[C---:B------:R-:W-:Y:S01]  /*1330*/  FMUL R26, R15.reuse, 0.25 ;  /* 0x3e8000000f1a7820 */ /* 0x040fe20000400000 */
[----:B------:R-:W-:Y:S01]  /*1340*/  FSETP.GT.AND P0, PT, |R15|, 8.50705917302346158658e+37, PT ;  /* 0x7e8000000f00780b */ /* 0x000fe20003f04200 */
[----:B------:R-:W-:Y:S02]  /*1350*/  FMUL R25, R14, R25 ;  /* 0x000000190e197220 */ /* 0x000fe40000400000 */
[----:B------:R-:W-:Y:S01]  /*1360*/  FFMA R14, R24, R28, R23 ;  /* 0x0000001c180e7223 */ /* 0x000fe20000000017 */
[----:B------:R-:W-:Y:S01]  /*1370*/  FSEL R26, R26, R15, P0 ;  /* 0x0000000f1a1a7208 */ /* 0x000fe20000000000 */
[----:B------:R-:W-:-:S03]  /*1380*/  FFMA R25, R28, R25, R27 ;  /* 0x000000191c197223 */ /* 0x000fc6000000001b */
[----:B------:R-:W0:Y:S01]  /*1390*/  SHFL.BFLY PT, R23, R14, 0x1, 0x1f ;  /* 0x0c201f000e177f89 */ /* 0x000e2200000e0000 */
[----:B------:R-:W-:-:S03]  /*13a0*/  @!P2 FMUL R26, R26, 16777216 ;  /* 0x4b8000001a1aa820 */ /* 0x000fc60000400000 */
[----:B------:R-:W1:Y:S03]  /*13b0*/  SHFL.BFLY PT, R24, R25, 0x1, 0x1f ;  /* 0x0c201f0019187f89 */ /* 0x000e6600000e0000 */
[----:B------:R-:W2:Y:S01]  /*13c0*/  MUFU.RCP R26, R26 ;  /* 0x0000001a001a7308 */ /* 0x000ea20000001000 */
[----:B------:R-:W-:-:S05]  /*13d0*/  FSEL R27, R22, R13, P0 ;  /* 0x0000000d161b7208 */ /* 0x000fca0000000000 */
[----:B------:R-:W-:Y:S01]  /*13e0*/  @!P2 FMUL R27, R27, 16777216 ;  /* 0x4b8000001b1ba820 */ /* 0x000fe20000400000 */
[----:B------:R-:W-:Y:S02]  /*13f0*/  F2FP.BF16.PACK_AB R28, RZ, R12 ;  /* 0x0000000cff1c723e */ /* 0x000fe400000010ff */
[----:B------:R-:W-:Y:S02]  /*1400*/  FSETP.NEU.AND P0, PT, R15, RZ, PT ;  /* 0x000000ff0f00720b */ /* 0x000fe40003f0d000 */
[----:B------:R-:W-:Y:S01]  /*1410*/  LOP3.LUT P3, RZ, R4, 0x1f, RZ, 0xc0, !PT ;  /* 0x0000001f04ff7812 */ /* 0x000fe2000786c0ff */
[----:B--2---:R-:W-:Y:S01]  /*1420*/  FMUL R22, R26, R27 ;  /* 0x0000001b1a167220 */ /* 0x004fe20000400000 */
[----:B0-----:R-:W-:Y:S01]  /*1430*/  FADD R27, -R14, R23 ;  /* 0x000000170e1b7221 */ /* 0x001fe20000000100 */
[----:B------:R-:W-:-:S03]  /*1440*/  SHF.R.U32.HI R23, RZ, 0x3, R4 ;  /* 0x00000003ff177819 */ /* 0x000fc60000011604 */
[----:B------:R-:W-:Y:S01]  /*1450*/  FMUL R12, R27, R27 ;  /* 0x0000001b1b0c7220 */ /* 0x000fe20000400000 */
[----:B-1----:R-:W-:Y:S01]  /*1460*/  FADD R29, R25, R24 ;  /* 0x00000018191d7221 */ /* 0x002fe20000000000 */
[----:B------:R-:W-:Y:S02]  /*1470*/  FSEL R24, R22, RZ, P0 ;  /* 0x000000ff16187208 */ /* 0x000fe40000000000 */
[----:B------:R-:W-:Y:S01]  /*1480*/  FMUL R13, R13, R12 ;  /* 0x0000000c0d0d7220 */ /* 0x000fe20000400000 */
[----:B------:R-:W-:Y:S01]  /*1490*/  LOP3.LUT R12, R23, 0x3c, RZ, 0xc0, !PT ;  /* 0x0000003c170c7812 */ /* 0x000fe200078ec0ff */
[----:B------:R-:W-:Y:S01]  /*14a0*/  IMAD.WIDE R22, R37, R0, c[0x0][0x1a0] ;  /* 0x0000680025167625 */ /* 0x000fe200078e0200 */
[----:B------:R-:W-:Y:S01]  /*14b0*/  FFMA R27, R27, R24, R14 ;  /* 0x000000181b1b7223 */ /* 0x000fe2000000000e */
[----:B------:R-:W-:Y:S02]  /*14c0*/  FFMA R29, R24, R13, R29 ;  /* 0x0000000d181d7223 */ /* 0x000fe4000000001d */
[----:B------:R-:W-:Y:S04]  /*14d0*/  @!P3 STS [R12+0x80], R15 ;  /* 0x0000800f0c00b388 */ /* 0x000fe80000000800 */
[----:B------:R-:W-:Y:S04]  /*14e0*/  @!P1 STG.E.U16 [R22.64], R28 ;  /* 0x0000001c16009986 */ /* 0x000fe8000c101504 */
[----:B------:R-:W-:Y:S04]  /*14f0*/  @!P3 STS [R12], R27 ;  /* 0x0000001b0c00b388 */ /* 0x000fe80000000800 */
[----:B------:R-:W-:Y:S04]  /*1500*/  @!P3 STS [R12+0x40], R29 ;  /* 0x0000401d0c00b388 */ /* 0x000fe80000000800 */
[----:B------:R-:W-:Y:S01]  /*1510*/  BAR.SYNC.DEFER_BLOCKING 0x0 ;  /* 0x0000000000007b1d */ /* 0x000fe20000010000 */
[----:B------:R-:W-:-:S13]  /*1520*/  ISETP.GE.AND P2, PT, R4, 0x10, PT ;  /* 0x000000100400780c */ /* 0x000fda0003f46270 */
[----:B------:R-:W0:Y:S04]  /*1530*/  @!P2 LDS R10, [R4.X4+0x80] ;  /* 0x00008000040aa984 */ /* 0x000e280000004800 */
[----:B------:R-:W1:Y:S04]  /*1540*/  @!P2 LDS R7, [R4.X4] ;  /* 0x000000000407a984 */ /* 0x000e680000004800 */
[----:B------:R-:W-:Y:S04]  /*1550*/  @!P2 LDS R11, [R4.X4+0x40] ;  /* 0x00004000040ba984 */ /* 0x000fe80000004800 */
[----:B0-----:R-:W0:Y:S04]  /*1560*/  SHFL.BFLY PT, R25, R10, 0x8, 0x1f ;  /* 0x0d001f000a197f89 */ /* 0x001e2800000e0000 */
[----:B-1----:R-:W-:Y:S01]  /*1570*/  SHFL.BFLY PT, R22, R7, 0x8, 0x1f ;  /* 0x0d001f0007167f89 */ /* 0x002fe200000e0000 */
[----:B0-----:R-:W-:-:S05]  /*1580*/  FADD R14, R10, R25 ;  /* 0x000000190a0e7221 */ /* 0x001fca0000000000 */
[C---:B------:R-:W-:Y:S01]  /*1590*/  FSETP.GEU.AND P4, PT, |R14|.reuse, 1.175494350822287508e-38, PT ;  /* 0x008000000e00780b */ /* 0x040fe20003f8e200 */
[C---:B------:R-:W-:Y:S01]  /*15a0*/  FMUL R13, R14.reuse, 0.25 ;  /* 0x3e8000000e0d7820 */ /* 0x040fe20000400000 */
[----:B------:R-:W0:Y:S01]  /*15b0*/  SHFL.BFLY PT, R15, R14, 0x4, 0x1f ;  /* 0x0c801f000e0f7f89 */ /* 0x000e2200000e0000 */
[----:B------:R-:W-:-:S04]  /*15c0*/  FSETP.GT.AND P0, PT, |R14|, 8.50705917302346158658e+37, PT ;  /* 0x7e8000000e00780b */ /* 0x000fc80003f04200 */
[----:B------:R-:W-:Y:S01]  /*15d0*/  FSEL R23, R13, R14, P0 ;  /* 0x0000000e0d177208 */ /* 0x000fe20000000000 */
[----:B------:R-:W1:Y:S05]  /*15e0*/  SHFL.BFLY PT, R24, R11, 0x8, 0x1f ;  /* 0x0d001f000b187f89 */ /* 0x000e6a00000e0000 */
[----:B------:R-:W-:-:S04]  /*15f0*/  @!P4 FMUL R23, R23, 16777216 ;  /* 0x4b8000001717c820 */ /* 0x000fc80000400000 */
[----:B------:R-:W2:Y:S01]  /*1600*/  MUFU.RCP R28, R23 ;  /* 0x00000017001c7308 */ /* 0x000ea20000001000 */
[----:B------:R-:W-:-:S04]  /*1610*/  @P0 FMUL R25, R25, 0.25 ;  /* 0x3e80000019190820 */ /* 0x000fc80000400000 */
[----:B------:R-:W-:Y:S01]  /*1620*/  @!P4 FMUL R25, R25, 16777216 ;  /* 0x4b8000001919c820 */ /* 0x000fe20000400000 */
[C---:B0-----:R-:W-:Y:S01]  /*1630*/  FADD R13, R14.reuse, R15 ;  /* 0x0000000f0e0d7221 */ /* 0x041fe20000000000 */
[----:B------:R-:W-:-:S04]  /*1640*/  FSETP.NEU.AND P4, PT, R14, RZ, PT ;  /* 0x000000ff0e00720b */ /* 0x000fc80003f8d000 */
[C---:B------:R-:W-:Y:S01]  /*1650*/  FSETP.GEU.AND P5, PT, |R13|.reuse, 1.175494350822287508e-38, PT ;  /* 0x008000000d00780b */ /* 0x040fe20003fae200 */
[----:B--2---:R-:W-:Y:S01]  /*1660*/  FMUL R28, R28, R25 ;  /* 0x000000191c1c7220 */ /* 0x004fe20000400000 */
[C---:B------:R-:W-:Y:S01]  /*1670*/  FMUL R30, R13.reuse, 0.25 ;  /* 0x3e8000000d1e7820 */ /* 0x040fe20000400000 */
[----:B------:R-:W-:Y:S01]  /*1680*/  FSETP.GT.AND P0, PT, |R13|, 8.50705917302346158658e+37, PT ;  /* 0x7e8000000d00780b */ /* 0x000fe20003f04200 */
[----:B------:R-:W-:Y:S02]  /*1690*/  FADD R26, -R7, R22 ;  /* 0x00000016071a7221 */ /* 0x000fe40000000100 */
[----:B------:R-:W0:Y:S01]  /*16a0*/  SHFL.BFLY PT, R22, R13, 0x2, 0x1f ;  /* 0x0c401f000d167f89 */ /* 0x000e2200000e0000 */
[----:B------:R-:W-:Y:S02]  /*16b0*/  FSEL R28, R28, RZ, P4 ;  /* 0x000000ff1c1c7208 */ /* 0x000fe40002000000 */
[----:B------:R-:W-:Y:S01]  /*16c0*/  FSEL R30, R30, R13, P0 ;  /* 0x0000000d1e1e7208 */ /* 0x000fe20000000000 */
[----:B-1----:R-:W-:Y:S01]  /*16d0*/  FADD R23, R11, R24 ;  /* 0x000000180b177221 */ /* 0x002fe20000000000 */
[C---:B------:R-:W-:Y:S01]  /*16e0*/  FMUL R25, R26.reuse, R26 ;  /* 0x0000001a1a197220 */ /* 0x040fe20000400000 */
[----:B------:R-:W-:-:S02]  /*16f0*/  FFMA R11, R26, R28, R7 ;  /* 0x0000001c1a0b7223 */ /* 0x000fc40000000007 */
[----:B------:R-:W-:Y:S01]  /*1700*/  @!P5 FMUL R30, R30, 16777216 ;  /* 0x4b8000001e1ed820 */ /* 0x000fe20000400000 */
[----:B------:R-:W-:Y:S02]  /*1710*/  FMUL R25, R10, R25 ;  /* 0x000000190a197220 */ /* 0x000fe40000400000 */
[----:B------:R-:W1:Y:S02]  /*1720*/  SHFL.BFLY PT, R10, R11, 0x4, 0x1f ;  /* 0x0c801f000b0a7f89 */ /* 0x000e6400000e0000 */
[----:B------:R-:W-:Y:S01]  /*1730*/  FFMA R23, R28, R25, R23 ;  /* 0x000000191c177223 */ /* 0x000fe20000000017 */
[----:B------:R-:W2:Y:S01]  /*1740*/  MUFU.RCP R30, R30 ;  /* 0x0000001e001e7308 */ /* 0x000ea20000001000 */
[----:B------:R-:W-:-:S03]  /*1750*/  @P0 FMUL R15, R15, 0.25 ;  /* 0x3e8000000f0f0820 */ /* 0x000fc60000400000 */
[----:B------:R-:W3:Y:S01]  /*1760*/  SHFL.BFLY PT, R24, R23, 0x4, 0x1f ;  /* 0x0c801f0017187f89 */ /* 0x000ee200000e0000 */
[----:B------:R-:W-:Y:S01]  /*1770*/  @!P5 FMUL R15, R15, 16777216 ;  /* 0x4b8000000f0fd820 */ /* 0x000fe20000400000 */
[C---:B0-----:R-:W-:Y:S01]  /*1780*/  FADD R7, R13.reuse, R22 ;  /* 0x000000160d077221 */ /* 0x041fe20000000000 */
[----:B------:R-:W-:-:S04]  /*1790*/  FSETP.NEU.AND P4, PT, R13, RZ, PT ;  /* 0x000000ff0d00720b */ /* 0x000fc80003f8d000 */
[C---:B------:R-:W-:Y:S01]  /*17a0*/  FSETP.GEU.AND P5, PT, |R7|.reuse, 1.175494350822287508e-38, PT ;  /* 0x008000000700780b */ /* 0x040fe20003fae200 */
[----:B--2---:R-:W-:Y:S01]  /*17b0*/  FMUL R15, R30, R15 ;  /* 0x0000000f1e0f7220 */ /* 0x004fe20000400000 */
[C---:B------:R-:W-:Y:S01]  /*17c0*/  FMUL R26, R7.reuse, 0.25 ;  /* 0x3e800000071a7820 */ /* 0x040fe20000400000 */
[----:B------:R-:W-:-:S03]  /*17d0*/  FSETP.GT.AND P0, PT, |R7|, 8.50705917302346158658e+37, PT ;  /* 0x7e8000000700780b */ /* 0x000fc60003f04200 */
[----:B------:R-:W-:Y:S01]  /*17e0*/  FSEL R15, R15, RZ, P4 ;  /* 0x000000ff0f0f7208 */ /* 0x000fe20002000000 */
[----:B-1----:R-:W-:Y:S01]  /*17f0*/  FADD R10, -R11, R10 ;  /* 0x0000000a0b0a7221 */ /* 0x002fe20000000100 */
[----:B------:R-:W-:-:S03]  /*1800*/  FSEL R26, R26, R7, P0 ;  /* 0x000000071a1a7208 */ /* 0x000fc60000000000 */
[C---:B------:R-:W-:Y:S01]  /*1810*/  FFMA R11, R10.reuse, R15, R11 ;  /* 0x0000000f0a0b7223 */ /* 0x040fe2000000000b */
[----:B------:R-:W-:Y:S02]  /*1820*/  FMUL R25, R10, R10 ;  /* 0x0000000a0a197220 */ /* 0x000fe40000400000 */
[----:B------:R-:W0:Y:S01]  /*1830*/  SHFL.BFLY PT, R10, R7, 0x1, 0x1f ;  /* 0x0c201f00070a7f89 */ /* 0x000e2200000e0000 */
[----:B------:R-:W-:Y:S01]  /*1840*/  @!P5 FMUL R26, R26, 16777216 ;  /* 0x4b8000001a1ad820 */ /* 0x000fe20000400000 */
[----:B---3--:R-:W-:Y:S01]  /*1850*/  FADD R24, R23, R24 ;  /* 0x0000001817187221 */ /* 0x008fe20000000000 */
[----:B------:R-:W-:Y:S02]  /*1860*/  FMUL R25, R14, R25 ;  /* 0x000000190e197220 */ /* 0x000fe40000400000 */
[----:B------:R-:W1:Y:S01]  /*1870*/  SHFL.BFLY PT, R14, R11, 0x2, 0x1f ;  /* 0x0c401f000b0e7f89 */ /* 0x000e6200000e0000 */
[----:B------:R-:W2:Y:S01]  /*1880*/  MUFU.RCP R27, R26 ;  /* 0x0000001a001b7308 */ /* 0x000ea20000001000 */
[----:B------:R-:W-:Y:S01]  /*1890*/  FFMA R24, R15, R25, R24 ;  /* 0x000000190f187223 */ /* 0x000fe20000000018 */
[----:B------:R-:W-:-:S04]  /*18a0*/  @P0 FMUL R22, R22, 0.25 ;  /* 0x3e80000016160820 */ /* 0x000fc80000400000 */
[----:B------:R-:W3:Y:S01]  /*18b0*/  SHFL.BFLY PT, R23, R24, 0x2, 0x1f ;  /* 0x0c401f0018177f89 */ /* 0x000ee200000e0000 */
[----:B------:R-:W-:Y:S01]  /*18c0*/  @!P5 FMUL R22, R22, 16777216 ;  /* 0x4b8000001616d820 */ /* 0x000fe20000400000 */
[----:B------:R-:W-:-:S03]  /*18d0*/  FSETP.NEU.AND P0, PT, R7, RZ, PT ;  /* 0x000000ff0700720b */ /* 0x000fc60003f0d000 */
[----:B--2---:R-:W-:Y:S01]  /*18e0*/  FMUL R27, R27, R22 ;  /* 0x000000161b1b7220 */ /* 0x004fe20000400000 */
[----:B0-----:R-:W-:-:S04]  /*18f0*/  FADD R15, R7, R10 ;  /* 0x0000000a070f7221 */ /* 0x001fc80000000000 */
[----:B------:R-:W-:Y:S01]  /*1900*/  FSEL R27, R27, RZ, P0 ;  /* 0x000000ff1b1b7208 */ /* 0x000fe20000000000 */
[----:B-1----:R-:W-:Y:S01]  /*1910*/  FADD R14, -R11, R14 ;  /* 0x0000000e0b0e7221 */ /* 0x002fe20000000100 */
[C---:B------:R-:W-:Y:S01]  /*1920*/  FSETP.GEU.AND P4, PT, |R15|.reuse, 1.175494350822287508e-38, PT ;  /* 0x008000000f00780b */ /* 0x040fe20003f8e200 */
[C---:B------:R-:W-:Y:S01]  /*1930*/  FMUL R22, R15.reuse, 0.25 ;  /* 0x3e8000000f167820 */ /* 0x040fe20000400000 */
[----:B------:R-:W-:Y:S01]  /*1940*/  FSETP.GT.AND P0, PT, |R15|, 8.50705917302346158658e+37, PT ;  /* 0x7e8000000f00780b */ /* 0x000fe20003f04200 */
[C---:B------:R-:W-:Y:S01]  /*1950*/  FFMA R11, R14.reuse, R27, R11 ;  /* 0x0000001b0e0b7223 */ /* 0x040fe2000000000b */
[----:B------:R-:W-:Y:S01]  /*1960*/  FMUL R14, R14, R14 ;  /* 0x0000000e0e0e7220 */ /* 0x000fe20000400000 */
[----:B---3--:R-:W-:Y:S01]  /*1970*/  FADD R24, R24, R23 ;  /* 0x0000001718187221 */ /* 0x008fe20000000000 */
[----:B------:R-:W-:Y:S02]  /*1980*/  FSEL R23, R22, R15, P0 ;  /* 0x0000000f16177208 */ /* 0x000fe40000000000 */
[----:B------:R-:W-:Y:S01]  /*1990*/  FMUL R14, R13, R14 ;  /* 0x0000000e0d0e7220 */ /* 0x000fe20000400000 */
[----:B------:R-:W0:Y:S03]  /*19a0*/  SHFL.BFLY PT, R22, R11, 0x1, 0x1f ;  /* 0x0c201f000b167f89 */ /* 0x000e2600000e0000 */
[----:B------:R-:W-:Y:S01]  /*19b0*/  FFMA R14, R27, R14, R24 ;  /* 0x0000000e1b0e7223 */ /* 0x000fe20000000018 */
[----:B------:R-:W-:-:S04]  /*19c0*/  @!P4 FMUL R23, R23, 16777216 ;  /* 0x4b8000001717c820 */ /* 0x000fc80000400000 */
[----:B------:R-:W1:Y:S02]  /*19d0*/  SHFL.BFLY PT, R13, R14, 0x1, 0x1f ;  /* 0x0c201f000e0d7f89 */ /* 0x000e6400000e0000 */
[----:B------:R-:W2:Y:S01]  /*19e0*/  MUFU.RCP R23, R23 ;  /* 0x0000001700177308 */ /* 0x000ea20000001000 */
[----:B------:R-:W-:Y:S01]  /*19f0*/  @P0 FMUL R10, R10, 0.25 ;  /* 0x3e8000000a0a0820 */ /* 0x000fe20000400000 */
[----:B------:R-:W-:-:S03]  /*1a00*/  LOP3.LUT P0, RZ, R4, 0xf, RZ, 0xc0, !PT ;  /* 0x0000000f04ff7812 */ /* 0x000fc6000780c0ff */
[----:B------:R-:W-:Y:S01]  /*1a10*/  @!P4 FMUL R10, R10, 16777216 ;  /* 0x4b8000000a0ac820 */ /* 0x000fe20000400000 */
[----:B------:R-:W-:Y:S02]  /*1a20*/  FSETP.NEU.AND P4, PT, R15, RZ, PT ;  /* 0x000000ff0f00720b */ /* 0x000fe40003f8d000 */
[----:B------:R-:W-:Y:S01]  /*1a30*/  ISETP.LT.AND P0, PT, R4, 0x10, !P0 ;  /* 0x000000100400780c */ /* 0x000fe20004701270 */
[----:B0-----:R-:W-:Y:S01]  /*1a40*/  FADD R22, -R11, R22 ;  /* 0x000000160b167221 */ /* 0x001fe20000000100 */
[----:B--2---:R-:W-:-:S03]  /*1a50*/  FMUL R10, R23, R10 ;  /* 0x0000000a170a7220 */ /* 0x004fc60000400000 */
[----:B------:R-:W-:Y:S02]  /*1a60*/  FMUL R24, R22, R22 ;  /* 0x0000001616187220 */ /* 0x000fe40000400000 */
[----:B------:R-:W-:Y:S01]  /*1a70*/  FSEL R10, R10, RZ, P4 ;  /* 0x000000ff0a0a7208 */ /* 0x000fe20002000000 */
[----:B-1----:R-:W-:Y:S01]  /*1a80*/  FADD R25, R14, R13 ;  /* 0x0000000d0e197221 */ /* 0x002fe20000000000 */
[----:B------:R-:W-:-:S03]  /*1a90*/  FMUL R24, R7, R24 ;  /* 0x0000001807187220 */ /* 0x000fc60000400000 */
[----:B------:R-:W-:Y:S01]  /*1aa0*/  FFMA R13, R22, R10, R11 ;  /* 0x0000000a160d7223 */ /* 0x000fe2000000000b */
[----:B------:R-:W-:Y:S01]  /*1ab0*/  FFMA R25, R10, R24, R25 ;  /* 0x000000180a197223 */ /* 0x000fe20000000019 */
[----:B------:R0:W-:Y:S04]  /*1ac0*/  @P0 STS [R4.X4+0x80], R15 ;  /* 0x0000800f04000388 */ /* 0x0001e80000004800 */
[----:B------:R-:W-:Y:S04]  /*1ad0*/  @P0 STS [R4.X4], R13 ;  /* 0x0000000d04000388 */ /* 0x000fe80000004800 */
[----:B------:R-:W-:Y:S04]  /*1ae0*/  @P0 STS [R4.X4+0x40], R25 ;  /* 0x0000401904000388 */ /* 0x000fe80000004800 */
[----:B------:R-:W-:Y:S01]  /*1af0*/  BAR.SYNC.DEFER_BLOCKING 0x0 ;  /* 0x0000000000007b1d */ /* 0x000fe20000010000 */
[----:B------:R-:W-:-:S04]  /*1b00*/  IADD3 R26, R3, -0x200, RZ ;  /* 0xfffffe00031a7810 */ /* 0x000fc80007ffe0ff */
[----:B------:R-:W-:Y:S02]  /*1b10*/  IADD3 R23, R26, 0x200, RZ ;  /* 0x000002001a177810 */ /* 0x000fe40007ffe0ff */
[----:B------:R-:W-:-:S03]  /*1b20*/  PRMT R24, RZ, 0x7610, R24 ;  /* 0x00007610ff187816 */ /* 0x000fc60000000018 */
[----:B------:R-:W-:Y:S01]  /*1b30*/  IMAD.WIDE R10, R23, R0, c[0x0][0x1a0] ;  /* 0x00006800170a7625 */ /* 0x000fe200078e0200 */
[----:B------:R-:W2:Y:S04]  /*1b40*/  LDG.E.EL.U16 R27, [R16.64+0x6000] ;  /* 0x00600004101b7981 */ /* 0x000ea8000c2e1500 */
[----:B------:R-:W3:Y:S04]  /*1b50*/  @!P1 LDG.E.EF.U16 R24, [R10.64] ;  /* 0x000000040a189981 */ /* 0x000ee8000c0e1500 */
[----:B------:R-:W4:Y:S04]  /*1b60*/  LDG.E.EL.U16 R29, [R16.64+0x4800] ;  /* 0x00480004101d7981 */ /* 0x000f28000c2e1500 */
[----:B------:R-:W5:Y:S04]  /*1b70*/  LDG.E.EL R26, [R20.64+0xc000] ;  /* 0x00c00004141a7981 */ /* 0x000f68000c2e1900 */
[----:B------:R-:W5:Y:S04]  /*1b80*/  LDG.E.EL R28, [R20.64+0x9000] ;  /* 0x00900004141c7981 */ /* 0x000f68000c2e1900 */
[----:B------:R-:W1:Y:S04]  /*1b90*/  LDS R14, [0x40] ;  /* 0x00004000ff0e7984 */ /* 0x000e680000000800 */
[----:B------:R-:W2:Y:S01]  /*1ba0*/  LDS R7, [RZ] ;  /* 0x00000000ff077984 */ /* 0x000ea20000000800 */
[----:B0-----:R-:W-:-:S04]  /*1bb0*/  IMAD.MOV.U32 R15, RZ, RZ, 0x39aaaaab ;  /* 0x39aaaaabff0f7424 */ /* 0x001fc800078e00ff */
[----:B-1----:R-:W-:-:S04]  /*1bc0*/  FFMA R14, R14, R15, 9.9999999747524270788e-07 ;  /* 0x358637bd0e0e7423 */ /* 0x002fc8000000000f */
[----:B------:R0:W1:Y:S02]  /*1bd0*/  MUFU.RSQ R22, R14 ;  /* 0x0000000e00167308 */ /* 0x0000640000001400 */
[----:B0-----:R-:W-:Y:S01]  /*1be0*/  PRMT R14, RZ, 0x7610, R14 ;  /* 0x00007610ff0e7816 */ /* 0x001fe2000000000e */
[----:B--2---:R-:W-:Y:S02]  /*1bf0*/  IMAD.U32 R27, R27, 0x10000, RZ ;  /* 0x000100001b1b7824 */ /* 0x004fe400078e00ff */
[----:B---3--:R-:W-:Y:S02]  /*1c00*/  IMAD.U32 R24, R24, 0x10000, RZ ;  /* 0x0001000018187824 */ /* 0x008fe400078e00ff */
[----:B----4-:R-:W-:Y:S02]  /*1c10*/  IMAD.U32 R29, R29, 0x10000, RZ ;  /* 0x000100001d1d7824 */ /* 0x010fe400078e00ff */
[----:B------:R-:W-:Y:S01]  /*1c20*/  FADD R11, -R7, R24 ;  /* 0x00000018070b7221 */ /* 0x000fe20000000100 */
[----:B-----5:R-:W-:-:S03]  /*1c30*/  FADD R26, R26, R27 ;  /* 0x0000001b1a1a7221 */ /* 0x020fc60000000000 */
[----:B-1----:R-:W-:Y:S01]  /*1c40*/  FMUL R11, R22, R11 ;  /* 0x0000000b160b7220 */ /* 0x002fe20000400000 */
[----:B------:R-:W-:Y:S01]  /*1c50*/  FADD R28, R28, R29 ;  /* 0x0000001d1c1c7221 */ /* 0x000fe20000000000 */
[----:B------:R-:W-:-:S04]  /*1c60*/  FADD R26, R26, 1 ;  /* 0x3f8000001a1a7421 */ /* 0x000fc80000000000 */
[----:B------:R-:W-:Y:S01]  /*1c70*/  FFMA R13, R11, R26, R28 ;  /* 0x0000001a0b0d7223 */ /* 0x000fe2000000001c */
[----:B------:R-:W-:-:S04]  /*1c80*/  IMAD.WIDE R10, R23, R0, c[0x0][0x1a8] ;  /* 0x00006a00170a7625 */ /* 0x000fc800078e0200 */
[----:B------:R-:W-:-:S04]  /*1c90*/  F2FP.BF16.PACK_AB R15, RZ, R13 ;  /* 0x0000000dff0f723e */ /* 0x000fc800000010ff */
[----:B------:R-:W-:-:S05]  /*1ca0*/  PRMT R27, R15, 0x7610, R27 ;  /* 0x000076100f1b7816 */ /* 0x000fca000000001b */
[----:B------:R0:W-:Y:S04]  /*1cb0*/  @!P1 STG.E.U16 [R10.64], R27 ;  /* 0x0000001b0a009986 */ /* 0x0001e8000c101504 */
[----:B------:R-:W2:Y:S04]  /*1cc0*/  @!P1 LDG.E.EF.U16 R14, [R18.64] ;  /* 0x00000004120e9981 */ /* 0x000ea8000c0e1500 */
[----:B------:R-:W3:Y:S04]  /*1cd0*/  LDG.E.EL.U16 R23, [R16.64+0x6400] ;  /* 0x0064000410177981 */ /* 0x000ee8000c2e1500 */
[----:B------:R-:W4:Y:S04]  /*1ce0*/  LDG.E.EL.U16 R26, [R16.64+0x4c00] ;  /* 0x004c0004101a7981 */ /* 0x000f28000c2e1500 */
[----:B------:R-:W5:Y:S04]  /*1cf0*/  LDG.E.EL R15, [R20.64+0xc800] ;  /* 0x00c80004140f7981 */ /* 0x000f68000c2e1900 */
[----:B------:R-:W5:Y:S01]  /*1d00*/  LDG.E.EL R25, [R20.64+0x9800] ;  /* 0x0098000414197981 */ /* 0x000f62000c2e1900 */
[----:B0-----:R-:W-:-:S04]  /*1d10*/  IMAD.WIDE R10, R9, R0, c[0x0][0x1a8] ;  /* 0x00006a00090a7625 */ /* 0x001fc800078e0200 */
[----:B--2---:R-:W-:Y:S02]  /*1d20*/  IMAD.U32 R14, R14, 0x10000, RZ ;  /* 0x000100000e0e7824 */ /* 0x004fe400078e00ff */
[----:B---3--:R-:W-:Y:S02]  /*1d30*/  IMAD.U32 R24, R23, 0x10000, RZ ;  /* 0x0001000017187824 */ /* 0x008fe400078e00ff */
[----:B------:R-:W-:Y:S01]  /*1d40*/  FADD R23, -R7, R14 ;  /* 0x0000000e07177221 */ /* 0x000fe20000000100 */
[----:B----4-:R-:W-:Y:S01]  /*1d50*/  IMAD.U32 R26, R26, 0x10000, RZ ;  /* 0x000100001a1a7824 */ /* 0x010fe200078e00ff */
[----:B-----5:R-:W-:Y:S02]  /*1d60*/  FADD R15, R15, R24 ;  /* 0x000000180f0f7221 */ /* 0x020fe40000000000 */
[----:B------:R-:W-:Y:S01]  /*1d70*/  FMUL R18, R22, R23 ;  /* 0x0000001716127220 */ /* 0x000fe20000400000 */
[----:B------:R-:W-:Y:S01]  /*1d80*/  FADD R25, R25, R26 ;  /* 0x0000001a19197221 */ /* 0x000fe20000000000 */
[----:B------:R-:W-:-:S04]  /*1d90*/  FADD R15, R15, 1 ;  /* 0x3f8000000f0f7421 */ /* 0x000fc80000000000 */
[----:B------:R-:W-:Y:S01]  /*1da0*/  FFMA R18, R18, R15, R25 ;  /* 0x0000000f12127223 */ /* 0x000fe20000000019 */
[----:B------:R-:W-:-:S04]  /*1db0*/  IADD3 R15, R3, 0x400, RZ ;  /* 0x00000400030f7810 */ /* 0x000fc80007ffe0ff */
[----:B------:R-:W-:Y:S01]  /*1dc0*/  F2FP.BF16.PACK_AB R19, RZ, R18 ;  /* 0x00000012ff13723e */ /* 0x000fe200000010ff */
[----:B------:R-:W-:Y:S01]  /*1dd0*/  IMAD.WIDE R24, R15, R0, c[0x0][0x1a0] ;  /* 0x000068000f187625 */ /* 0x000fe200078e0200 */
[----:B------:R-:W-:Y:S02]  /*1de0*/  PRMT R14, RZ, 0x7610, R14 ;  /* 0x00007610ff0e7816 */ /* 0x000fe4000000000e */
[----:B------:R-:W-:-:S05]  /*1df0*/  PRMT R29, R19, 0x7610, R29 ;  /* 0x00007610131d7816 */ /* 0x000fca000000001d */
[----:B------:R0:W-:Y:S04]  /*1e00*/  @!P1 STG.E.U16 [R10.64], R29 ;  /* 0x0000001d0a009986 */ /* 0x0001e8000c101504 */
[----:B------:R1:W2:Y:S04]  /*1e10*/  @!P1 LDG.E.EF.U16 R14, [R24.64] ;  /* 0x00000004180e9981 */ /* 0x0002a8000c0e1500 */
[----:B------:R-:W3:Y:S04]  /*1e20*/  LDG.E.EL.U16 R19, [R16.64+0x6800] ;  /* 0x0068000410137981 */ /* 0x000ee8000c2e1500 */
[----:B------:R-:W4:Y:S04]  /*1e30*/  LDG.E.EL.U16 R27, [R16.64+0x5000] ;  /* 0x00500004101b7981 */ /* 0x000f28000c2e1500 */
[----:B------:R-:W5:Y:S04]  /*1e40*/  LDG.E.EL R9, [R20.64+0xd000] ;  /* 0x00d0000414097981 */ /* 0x000f68000c2e1900 */
[----:B------:R-:W5:Y:S01]  /*1e50*/  LDG.E.EL R23, [R20.64+0xa000] ;  /* 0x00a0000414177981 */ /* 0x000f62000c2e1900 */
[----:B0-----:R-:W-:-:S04]  /*1e60*/  IADD3 R11, R3, 0x400, RZ ;  /* 0x00000400030b7810 */ /* 0x001fc80007ffe0ff */
[----:B------:R-:W-:Y:S02]  /*1e70*/  IADD3 R11, R11, 0x200, RZ ;  /* 0x000002000b0b7810 */ /* 0x000fe40007ffe0ff */
[----:B------:R-:W-:-:S03]  /*1e80*/  PRMT R10, RZ, 0x7610, R10 ;  /* 0x00007610ff0a7816 */ /* 0x000fc6000000000a */
[----:B-1----:R-:W-:-:S04]  /*1e90*/  IMAD.WIDE R24, R11, R0, c[0x0][0x1a0] ;  /* 0x000068000b187625 */ /* 0x002fc800078e0200 */
        /* <DEDUP_REMOVED lines=9> */
[----:B------:R-:W-:-:S04]  /*1f30*/  IMAD.WIDE R14, R15, R0, c[0x0][0x1a8] ;  /* 0x00006a000f0e7625 */ /* 0x000fc800078e0200 */
[----:B------:R-:W-:-:S04]  /*1f40*/  F2FP.BF16.PACK_AB R19, RZ, R9 ;  /* 0x00000009ff13723e */ /* 0x000fc800000010ff */
[----:B------:R-:W-:-:S05]  /*1f50*/  PRMT R29, R19, 0x7610, R29 ;  /* 0x00007610131d7816 */ /* 0x000fca000000001d */
[----:B------:R0:W-:Y:S04]  /*1f60*/  @!P1 STG.E.U16 [R14.64], R29 ;  /* 0x0000001d0e009986 */ /* 0x0001e8000c101504 */
[----:B------:R1:W2:Y:S04]  /*1f70*/  @!P1 LDG.E.EF.U16 R10, [R24.64] ;  /* 0x00000004180a9981 */ /* 0x0002a8000c0e1500 */
[----:B------:R-:W3:Y:S04]  /*1f80*/  LDG.E.EL.U16 R23, [R16.64+0x6c00] ;  /* 0x006c000410177981 */ /* 0x000ee8000c2e1500 */
[----:B------:R-:W4:Y:S04]  /*1f90*/  LDG.E.EL.U16 R28, [R16.64+0x5400] ;  /* 0x00540004101c7981 */ /* 0x000f28000c2e1500 */
[----:B------:R-:W5:Y:S04]  /*1fa0*/  LDG.E.EL R19, [R20.64+0xd800] ;  /* 0x00d8000414137981 */ /* 0x000f68000c2e1900 */
[----:B------:R-:W5:Y:S01]  /*1fb0*/  LDG.E.EL R27, [R20.64+0xa800] ;  /* 0x00a80004141b7981 */ /* 0x000f62000c2e1900 */
[----:B-1----:R-:W-:-:S04]  /*1fc0*/  IADD3 R25, R3, 0x600, RZ ;  /* 0x0000060003197810 */ /* 0x002fc80007ffe0ff */
[----:B------:R-:W-:Y:S02]  /*1fd0*/  IADD3 R25, R25, 0x200, RZ ;  /* 0x0000020019197810 */ /* 0x000fe40007ffe0ff */
[----:B------:R-:W-:Y:S01]  /*1fe0*/  PRMT R24, RZ, 0x7610, R24 ;  /* 0x00007610ff187816 */ /* 0x000fe20000000018 */
        /* <DEDUP_REMOVED lines=10> */
[----:B0-----:R-:W-:-:S04]  /*2090*/  F2FP.BF16.PACK_AB R14, RZ, R19 ;  /* 0x00000013ff0e723e */ /* 0x001fc800000010ff */
[----:B------:R-:W-:Y:S01]  /*20a0*/  PRMT R30, R14, 0x7610, R30 ;  /* 0x000076100e1e7816 */ /* 0x000fe2000000001e */
[----:B------:R-:W-:-:S04]  /*20b0*/  IMAD.WIDE R14, R25, R0, c[0x0][0x1a0] ;  /* 0x00006800190e7625 */ /* 0x000fc800078e0200 */
[----:B------:R0:W-:Y:S04]  /*20c0*/  @!P1 STG.E.U16 [R10.64], R30 ;  /* 0x0000001e0a009986 */ /* 0x0001e8000c101504 */
[----:B------:R-:W2:Y:S04]  /*20d0*/  @!P1 LDG.E.EF.U16 R24, [R14.64] ;  /* 0x000000040e189981 */ /* 0x000ea8000c0e1500 */
[----:B------:R-:W3:Y:S04]  /*20e0*/  LDG.E.EL.U16 R26, [R16.64+0x7000] ;  /* 0x00700004101a7981 */ /* 0x000ee8000c2e1500 */
[----:B------:R-:W4:Y:S04]  /*20f0*/  LDG.E.EL.U16 R28, [R16.64+0x5800] ;  /* 0x00580004101c7981 */ /* 0x000f28000c2e1500 */
[----:B------:R-:W5:Y:S04]  /*2100*/  LDG.E.EL R23, [R20.64+0xe000] ;  /* 0x00e0000414177981 */ /* 0x000f68000c2e1900 */
[----:B------:R-:W5:Y:S01]  /*2110*/  LDG.E.EL R27, [R20.64+0xb000] ;  /* 0x00b00004141b7981 */ /* 0x000f62000c2e1900 */
[----:B0-----:R-:W-:-:S02]  /*2120*/  IADD3 R10, R3, 0x800, RZ ;  /* 0x00000800030a7810 */ /* 0x001fc40007ffe0ff */
[----:B------:R-:W-:Y:S01]  /*2130*/  FSETP.GT.AND P4, PT, R13, +INF , PT ;  /* 0x7f8000000d00780b */ /* 0x000fe20003f84000 */
        /* <DEDUP_REMOVED lines=11> */
[-C--:B------:R-:W-:Y:S01]  /*21f0*/  IMAD.WIDE R10, R25, R0.reuse, c[0x0][0x1a8] ;  /* 0x00006a00190a7625 */ /* 0x080fe200078e0200 */
[----:B------:R-:W-:Y:S02]  /*2200*/  PRMT R26, RZ, 0x7610, R26 ;  /* 0x00007610ff1a7816 */ /* 0x000fe4000000001a */
[----:B------:R-:W-:Y:S01]  /*2210*/  PRMT R31, R14, 0x7610, R31 ;  /* 0x000076100e1f7816 */ /* 0x000fe2000000001f */
[----:B------:R-:W-:-:S04]  /*2220*/  IMAD.WIDE R14, R23, R0, c[0x0][0x1a0] ;  /* 0x00006800170e7625 */ /* 0x000fc800078e0200 */
[----:B------:R0:W-:Y:S04]  /*2230*/  @!P1 STG.E.U16 [R10.64], R31 ;  /* 0x0000001f0a009986 */ /* 0x0001e8000c101504 */
[----:B------:R-:W2:Y:S04]  /*2240*/  @!P1 LDG.E.EF.U16 R26, [R14.64] ;  /* 0x000000040e1a9981 */ /* 0x000ea8000c0e1500 */
[----:B------:R1:W3:Y:S04]  /*2250*/  LDG.E.EL.U16 R28, [R16.64+0x7400] ;  /* 0x00740004101c7981 */ /* 0x0002e8000c2e1500 */
[----:B------:R1:W4:Y:S04]  /*2260*/  LDG.E.EL.U16 R30, [R16.64+0x5c00] ;  /* 0x005c0004101e7981 */ /* 0x000328000c2e1500 */
[----:B------:R-:W5:Y:S04]  /*2270*/  LDG.E.EL R27, [R20.64+0xe800] ;  /* 0x00e80004141b7981 */ /* 0x000f68000c2e1900 */
[----:B------:R-:W5:Y:S01]  /*2280*/  LDG.E.EL R29, [R20.64+0xb800] ;  /* 0x00b80004141d7981 */ /* 0x000f62000c2e1900 */
[----:B------:R-:W-:-:S04]  /*2290*/  FSEL R25, R13, +INF , !P4 ;  /* 0x7f8000000d197808 */ /* 0x000fc80006000000 */
[----:B------:R-:W-:-:S04]  /*22a0*/  FSEL R25, R25, +INF , !P1 ;  /* 0x7f80000019197808 */ /* 0x000fc80004800000 */
[CC--:B------:R-:W-:Y:S02]  /*22b0*/  FSETP.GEU.AND P5, PT, R25.reuse, R18.reuse, PT ;  /* 0x000000121900720b */ /* 0x0c0fe40003fae000 */
[C---:B------:R-:W-:Y:S02]  /*22c0*/  FSETP.NAN.AND P4, PT, R25.reuse, R25, PT ;  /* 0x000000191900720b */ /* 0x040fe40003f88000 */
[----:B0-----:R-:W-:-:S04]  /*22d0*/  FSEL R10, R25, R18, !P5 ;  /* 0x00000012190a7208 */ /* 0x001fc80006800000 */
[----:B------:R-:W-:-:S04]  /*22e0*/  @!P1 FSEL R25, R25, R10, P4 ;  /* 0x0000000a19199208 */ /* 0x000fc80002000000 */
[C---:B------:R-:W-:Y:S02]  /*22f0*/  FSETP.GEU.AND P5, PT, R25.reuse, R9, PT ;  /* 0x000000091900720b */ /* 0x040fe40003fae000 */
[C---:B------:R-:W-:Y:S02]  /*2300*/  FSETP.NAN.AND P4, PT, R25.reuse, R25, PT ;  /* 0x000000191900720b */ /* 0x040fe40003f88000 */
[----:B------:R-:W-:-:S04]  /*2310*/  FSEL R10, R25, R9, !P5 ;  /* 0x00000009190a7208 */ /* 0x000fc80006800000 */
[----:B------:R-:W-:-:S04]  /*2320*/  @!P1 FSEL R25, R25, R10, P4 ;  /* 0x0000000a19199208 */ /* 0x000fc80002000000 */
[C---:B------:R-:W-:Y:S02]  /*2330*/  FSETP.GEU.AND P5, PT, R25.reuse, R19, PT ;  /* 0x000000131900720b */ /* 0x040fe40003fae000 */
[C---:B------:R-:W-:Y:S02]  /*2340*/  FSETP.NAN.AND P4, PT, R25.reuse, R25, PT ;  /* 0x000000191900720b */ /* 0x040fe40003f88000 */
[----:B------:R-:W-:-:S04]  /*2350*/  FSEL R10, R25, R19, !P5 ;  /* 0x00000013190a7208 */ /* 0x000fc80006800000 */
[----:B------:R-:W-:-:S04]  /*2360*/  @!P1 FSEL R25, R25, R10, P4 ;  /* 0x0000000a19199208 */ /* 0x000fc80002000000 */
[CC--:B------:R-:W-:Y:S02]  /*2370*/  FSETP.GEU.AND P5, PT, R25.reuse, R24.reuse, PT ;  /* 0x000000181900720b */ /* 0x0c0fe40003fae000 */
[C---:B------:R-:W-:Y:S02]  /*2380*/  FSETP.NAN.AND P4, PT, R25.reuse, R25, PT ;  /* 0x000000191900720b */ /* 0x040fe40003f88000 */
[----:B------:R-:W-:-:S04]  /*2390*/  FSEL R10, R25, R24, !P5 ;  /* 0x00000018190a7208 */ /* 0x000fc80006800000 */
[----:B------:R-:W-:-:S05]  /*23a0*/  @!P1 FSEL R25, R25, R10, P4 ;  /* 0x0000000a19199208 */ /* 0x000fca0002000000 */
[----:B-1----:R-:W-:-:S05]  /*23b0*/  IMAD.MOV.U32 R16, RZ, RZ, R25 ;  /* 0x000000ffff107224 */ /* 0x002fca00078e0019 */
[----:B------:R-:W-:Y:S01]  /*23c0*/  FSETP.NAN.AND P4, PT, R16, R16, PT ;  /* 0x000000101000720b */ /* 0x000fe20003f88000 */
        /* <DEDUP_REMOVED lines=8> */
[----:B------:R-:W-:-:S05]  /*2450*/  FFMA R14, R7, R14, R30 ;  /* 0x0000000e070e7223 */ /* 0x000fca000000001e */
[----:B------:R-:W-:-:S04]  /*2460*/  FSETP.GEU.AND P5, PT, R16, R14, PT ;  /* 0x0000000e1000720b */ /* 0x000fc80003fae000 */
[----:B------:R-:W-:-:S04]  /*2470*/  FSEL R7, R16, R14, !P5 ;  /* 0x0000000e10077208 */ /* 0x000fc80006800000 */
[----:B------:R-:W-:-:S05]  /*2480*/  @!P1 FSEL R16, R16, R7, P4 ;  /* 0x0000000710109208 */ /* 0x000fca0002000000 */
[----:B------:R-:W0:Y:S01]  /*2490*/  SHFL.BFLY PT, R7, R16, 0x10, 0x1f ;  /* 0x0e001f0010077f89 */ /* 0x000e2200000e0000 */
[C---:B------:R-:W-:Y:S02]  /*24a0*/  FSETP.NAN.AND P4, PT, R16.reuse, R16, PT ;  /* 0x000000101000720b */ /* 0x040fe40003f88000 */
[----:B0-----:R-:W-:-:S11]  /*24b0*/  FSETP.GEU.AND P5, PT, R16, R7, PT ;  /* 0x000000071000720b */ /* 0x001fd60003fae000 */
[----:B------:R-:W-:-:S05]  /*24c0*/  @!P4 FSEL R16, R16, R7, !P5 ;  /* 0x000000071010c208 */ /* 0x000fca0006800000 */
[----:B------:R-:W0:Y:S01]  /*24d0*/  SHFL.BFLY PT, R7, R16, 0x8, 0x1f ;  /* 0x0d001f0010077f89 */ /* 0x000e2200000e0000 */
[C---:B------:R-:W-:Y:S02]  /*24e0*/  FSETP.NAN.AND P4, PT, R16.reuse, R16, PT ;  /* 0x000000101000720b */ /* 0x040fe40003f88000 */
[----:B0-----:R-:W-:-:S13]  /*24f0*/  FSETP.GEU.AND P5, PT, R16, R7, PT ;  /* 0x000000071000720b */ /* 0x001fda0003fae000 */
[----:B------:R-:W-:-:S05]  /*2500*/  @P5 FSEL R16, R16, R7, P4 ;  /* 0x0000000710105208 */ /* 0x000fca0002000000 */
[----:B------:R-:W0:Y:S01]  /*2510*/  SHFL.BFLY PT, R7, R16, 0x4, 0x1f ;  /* 0x0c801f0010077f89 */ /* 0x000e2200000e0000 */
[C---:B------:R-:W-:Y:S02]  /*2520*/  FSETP.NAN.AND P4, PT, R16.reuse, R16, PT ;  /* 0x000000101000720b */ /* 0x040fe40003f88000 */
[----:B0-----:R-:W-:-:S13]  /*2530*/  FSETP.GEU.AND P5, PT, R16, R7, PT ;  /* 0x000000071000720b */ /* 0x001fda0003fae000 */
[----:B------:R-:W-:-:S05]  /*2540*/  @P5 FSEL R16, R16, R7, P4 ;  /* 0x0000000710105208 */ /* 0x000fca0002000000 */
[----:B------:R-:W0:Y:S01]  /*2550*/  SHFL.BFLY PT, R7, R16, 0x2, 0x1f ;  /* 0x0c401f0010077f89 */ /* 0x000e2200000e0000 */
[----:B------:R-:W-:-:S04]  /*2560*/  FSETP.GEU.AND P4, PT, R13, -INF , PT ;  /* 0xff8000000d00780b */ /* 0x000fc80003f8e000 */
[----:B------:R-:W-:-:S04]  /*2570*/  FSEL R13, R13, -INF , P4 ;  /* 0xff8000000d0d7808 */ /* 0x000fc80002000000 */
[----:B------:R-:W-:-:S04]  /*2580*/  FSEL R13, R13, -INF , !P1 ;  /* 0xff8000000d0d7808 */ /* 0x000fc80004800000 */
[----:B------:R-:W-:-:S04]  /*2590*/  FSETP.GT.AND P4, PT, R13, R18, PT ;  /* 0x000000120d00720b */ /* 0x000fc80003f84000 */
[C---:B------:R-:W-:Y:S02]  /*25a0*/  FSEL R18, R13.reuse, R18, P4 ;  /* 0x000000120d127208 */ /* 0x040fe40002000000 */
[C---:B------:R-:W-:Y:S02]  /*25b0*/  FSETP.NAN.AND P5, PT, R13.reuse, R13, PT ;  /* 0x0000000d0d00720b */ /* 0x040fe40003fa8000 */
[C---:B0-----:R-:W-:Y:S02]  /*25c0*/  FSETP.GEU.AND P4, PT, R16.reuse, R7, PT ;  /* 0x000000071000720b */ /* 0x041fe40003f8e000 */
[----:B------:R-:W-:Y:S02]  /*25d0*/  @!P1 FSEL R13, R13, R18, P5 ;  /* 0x000000120d0d9208 */ /* 0x000fe40002800000 */
[----:B------:R-:W-:Y:S02]  /*25e0*/  FSETP.NAN.AND P5, PT, R16, R16, PT ;  /* 0x000000101000720b */ /* 0x000fe40003fa8000 */
[----:B------:R-:W-:-:S04]  /*25f0*/  FSETP.GT.AND P6, PT, R13, R9, PT ;  /* 0x000000090d00720b */ /* 0x000fc80003fc4000 */
[----:B------:R-:W-:-:S03]  /*2600*/  FSEL R10, R13, R9, P6 ;  /* 0x000000090d0a7208 */ /* 0x000fc60003000000 */
[----:B------:R-:W-:Y:S02]  /*2610*/  @P4 FSEL R16, R16, R7, P5 ;  /* 0x0000000710104208 */ /* 0x000fe40002800000 */
[----:B------:R-:W-:-:S03]  /*2620*/  FSETP.NAN.AND P6, PT, R13, R13, PT ;  /* 0x0000000d0d00720b */ /* 0x000fc60003fc8000 */
[----:B------:R-:W0:Y:S01]  /*2630*/  SHFL.BFLY PT, R7, R16, 0x1, 0x1f ;  /* 0x0c201f0010077f89 */ /* 0x000e2200000e0000 */
[----:B------:R-:W-:-:S04]  /*2640*/  @!P1 FSEL R13, R13, R10, P6 ;  /* 0x0000000a0d0d9208 */ /* 0x000fc80003000000 */
[----:B------:R-:W-:Y:S01]  /*2650*/  FSETP.GT.AND P4, PT, R13, R19, PT ;  /* 0x000000130d00720b */ /* 0x000fe20003f84000 */
[----:B------:R-:W-:Y:S01]  /*2660*/  IMAD.WIDE R10, R23, R0, c[0x0][0x1a8] ;  /* 0x00006a00170a7625 */ /* 0x000fe200078e0200 */
[C---:B------:R-:W-:Y:S02]  /*2670*/  FSETP.NAN.AND P5, PT, R13.reuse, R13, PT ;  /* 0x0000000d0d00720b */ /* 0x040fe40003fa8000 */
[C---:B------:R-:W-:Y:S02]  /*2680*/  FSEL R19, R13.reuse, R19, P4 ;  /* 0x000000130d137208 */ /* 0x040fe40002000000 */
[----:B------:R-:W-:Y:S02]  /*2690*/  F2FP.BF16.PACK_AB R9, RZ, R14 ;  /* 0x0000000eff09723e */ /* 0x000fe400000010ff */
[----:B------:R-:W-:-:S03]  /*26a0*/  @!P1 FSEL R13, R13, R19, P5 ;  /* 0x000000130d0d9208 */ /* 0x000fc60002800000 */
[----:B------:R-:W-:Y:S04]  /*26b0*/  @!P1 STG.E.U16 [R10.64], R9 ;  /* 0x000000090a009986 */ /* 0x000fe8000c101504 */
[----:B------:R-:W-:Y:S01]  /*26c0*/  BAR.SYNC.DEFER_BLOCKING 0x0 ;  /* 0x0000000000007b1d */ /* 0x000fe20000010000 */
[----:B------:R-:W-:-:S04]  /*26d0*/  FSETP.GT.AND P4, PT, R13, R24, PT ;  /* 0x000000180d00720b */ /* 0x000fc80003f84000 */
[----:B------:R-:W-:Y:S02]  /*26e0*/  FSEL R24, R13, R24, P4 ;  /* 0x000000180d187208 */ /* 0x000fe40002000000 */
[C---:B0-----:R-:W-:Y:S02]  /*26f0*/  FSETP.GEU.AND P4, PT, R16.reuse, R7, PT ;  /* 0x000000071000720b */ /* 0x041fe40003f8e000 */
[----:B------:R-:W-:-:S11]  /*2700*/  FSETP.NAN.AND P6, PT, R16, R16, PT ;  /* 0x000000101000720b */ /* 0x000fd60003fc8000 */
[----:B------:R-:W-:-:S05]  /*2710*/  @P4 SEL R16, R16, R7, P6 ;  /* 0x0000000710104207 */ /* 0x000fca0003000000 */
[----:B------:R-:W-:Y:S04]  /*2720*/  @!P3 STS [R12], R16 ;  /* 0x000000100c00b388 */ /* 0x000fe80000000800 */
[----:B------:R-:W-:Y:S01]  /*2730*/  BAR.SYNC.DEFER_BLOCKING 0x0 ;  /* 0x0000000000007b1d */ /* 0x000fe20000010000 */
[----:B------:R-:W-:-:S04]  /*2740*/  FSETP.NAN.AND P5, PT, R13, R13, PT ;  /* 0x0000000d0d00720b */ /* 0x000fc80003fa8000 */
[----:B------:R-:W-:-:S05]  /*2750*/  @!P1 FSEL R13, R13, R24, P5 ;  /* 0x000000180d0d9208 */ /* 0x000fca0002800000 */
[----:B------:R-:W-:-:S05]  /*2760*/  IMAD.MOV.U32 R18, RZ, RZ, R13 ;  /* 0x000000ffff127224 */ /* 0x000fca00078e000d */
[C---:B------:R-:W-:Y:S02]  /*2770*/  FSETP.GT.AND P5, PT, R18.reuse, R14, PT ;  /* 0x0000000e1200720b */ /* 0x040fe40003fa4000 */
[C---:B------:R-:W-:Y:S02]  /*2780*/  FSETP.NAN.AND P4, PT, R18.reuse, R18, PT ;  /* 0x000000121200720b */ /* 0x040fe40003f88000 */
[C---:B------:R-:W-:Y:S01]  /*2790*/  FSEL R14, R18.reuse, R14, P5 ;  /* 0x0000000e120e7208 */ /* 0x040fe20002800000 */
[----:B------:R-:W-:Y:S03]  /*27a0*/  @!P2 LDS R8, [R4.X4] ;  /* 0x000000000408a984 */ /* 0x000fe60000004800 */
[----:B------:R-:W-:-:S05]  /*27b0*/  @!P1 FSEL R18, R18, R14, P4 ;  /* 0x0000000e12129208 */ /* 0x000fca0002000000 */
[----:B------:R-:W0:Y:S01]  /*27c0*/  SHFL.BFLY PT, R7, R18, 0x10, 0x1f ;  /* 0x0e001f0012077f89 */ /* 0x000e2200000e0000 */
[C---:B------:R-:W-:Y:S02]  /*27d0*/  FSETP.NAN.AND P5, PT, R18.reuse, R18, PT ;  /* 0x000000121200720b */ /* 0x040fe40003fa8000 */
[----:B0-----:R-:W-:-:S11]  /*27e0*/  FSETP.GT.AND P4, PT, R18, R7, PT ;  /* 0x000000071200720b */ /* 0x001fd60003f84000 */
[----:B------:R-:W-:Y:S02]  /*27f0*/  @!P5 FSEL R18, R18, R7, P4 ;  /* 0x000000071212d208 */ /* 0x000fe40002000000 */
[----:B------:R-:W0:Y:S04]  /*2800*/  SHFL.BFLY PT, R7, R8, 0x8, 0x1f ;  /* 0x0d001f0008077f89 */ /* 0x000e2800000e0000 */
[----:B------:R-:W1:Y:S01]  /*2810*/  SHFL.BFLY PT, R9, R18, 0x8, 0x1f ;  /* 0x0d001f0012097f89 */ /* 0x000e6200000e0000 */
[C---:B------:R-:W-:Y:S02]  /*2820*/  FSETP.NAN.AND P5, PT, R8.reuse, R8, PT ;  /* 0x000000080800720b */ /* 0x040fe40003fa8000 */
[----:B0-----:R-:W-:-:S04]  /*2830*/  FSETP.GEU.AND P6, PT, R8, R7, PT ;  /* 0x000000070800720b */ /* 0x001fc80003fce000 */
[----:B------:R-:W-:-:S04]  /*2840*/  FSEL R7, R8, R7, !P6 ;  /* 0x0000000708077208 */ /* 0x000fc80007000000 */
[----:B------:R-:W-:-:S05]  /*2850*/  FSEL R7, R8, R7, P5 ;  /* 0x0000000708077208 */ /* 0x000fca0002800000 */
[----:B------:R-:W0:Y:S01]  /*2860*/  SHFL.BFLY PT, R10, R7, 0x4, 0x1f ;  /* 0x0c801f00070a7f89 */ /* 0x000e2200000e0000 */
[C---:B-1----:R-:W-:Y:S02]  /*2870*/  FSETP.GT.AND P4, PT, R18.reuse, R9, PT ;  /* 0x000000091200720b */ /* 0x042fe40003f84000 */
[----:B------:R-:W-:-:S11]  /*2880*/  FSETP.NAN.AND P6, PT, R18, R18, PT ;  /* 0x000000121200720b */ /* 0x000fd60003fc8000 */
[----:B------:R-:W-:Y:S02]  /*2890*/  @!P4 FSEL R18, R18, R9, P6 ;  /* 0x000000091212c208 */ /* 0x000fe40003000000 */
[CC--:B0-----:R-:W-:Y:S02]  /*28a0*/  FSETP.GEU.AND P6, PT, R7.reuse, R10.reuse, PT ;  /* 0x0000000a0700720b */ /* 0x0c1fe40003fce000 */
[C---:B------:R-:W-:Y:S01]  /*28b0*/  FSETP.NAN.AND P5, PT, R7.reuse, R7, PT ;  /* 0x000000070700720b */ /* 0x040fe20003fa8000 */
[----:B------:R-:W0:Y:S10]  /*28c0*/  SHFL.BFLY PT, R9, R18, 0x4, 0x1f ;  /* 0x0c801f0012097f89 */ /* 0x000e3400000e0000 */
[----:B------:R-:W-:-:S05]  /*28d0*/  @P6 FSEL R7, R7, R10, P5 ;  /* 0x0000000a07076208 */ /* 0x000fca0002800000 */
[----:B------:R-:W1:Y:S01]  /*28e0*/  SHFL.BFLY PT, R8, R7, 0x2, 0x1f ;  /* 0x0c401f0007087f89 */ /* 0x000e6200000e0000 */
[C---:B0-----:R-:W-:Y:S02]  /*28f0*/  FSETP.GT.AND P4, PT, R18.reuse, R9, PT ;  /* 0x000000091200720b */ /* 0x041fe40003f84000 */
[----:B------:R-:W-:Y:S02]  /*2900*/  FSETP.NAN.AND P5, PT, R18, R18, PT ;  /* 0x000000121200720b */ /* 0x000fe40003fa8000 */
[----:B-1----:R-:W-:-:S09]  /*2910*/  FSETP.GEU.AND P6, PT, R7, R8, PT ;  /* 0x000000080700720b */ /* 0x002fd20003fce000 */
[----:B------:R-:W-:Y:S02]  /*2920*/  @!P4 FSEL R18, R18, R9, P5 ;  /* 0x000000091212c208 */ /* 0x000fe40002800000 */
[----:B------:R-:W-:-:S03]  /*2930*/  FSETP.NAN.AND P5, PT, R7, R7, PT ;  /* 0x000000070700720b */ /* 0x000fc60003fa8000 */
[----:B------:R-:W0:Y:S01]  /*2940*/  SHFL.BFLY PT, R9, R18, 0x2, 0x1f ;  /* 0x0c401f0012097f89 */ /* 0x000e2200000e0000 */
[----:B------:R-:W-:-:S05]  /*2950*/  @P6 FSEL R7, R7, R8, P5 ;  /* 0x0000000807076208 */ /* 0x000fca0002800000 */
[----:B------:R-:W1:Y:S01]  /*2960*/  SHFL.BFLY PT, R8, R7, 0x1, 0x1f ;  /* 0x0c201f0007087f89 */ /* 0x000e6200000e0000 */
[C---:B------:R-:W-:Y:S02]  /*2970*/  FSETP.NAN.AND P5, PT, R18.reuse, R18, PT ;  /* 0x000000121200720b */ /* 0x040fe40003fa8000 */
[----:B0-----:R-:W-:Y:S02]  /*2980*/  FSETP.GT.AND P4, PT, R18, R9, PT ;  /* 0x000000091200720b */ /* 0x001fe40003f84000 */
[----:B-1----:R-:W-:-:S11]  /*2990*/  FSETP.GEU.AND P6, PT, R7, R8, PT ;  /* 0x000000080700720b */ /* 0x002fd60003fce000 */
[----:B------:R-:W-:Y:S02]  /*29a0*/  @!P4 FSEL R18, R18, R9, P5 ;  /* 0x000000091212c208 */ /* 0x000fe40002800000 */
[----:B------:R-:W-:-:S04]  /*29b0*/  FSETP.NAN.AND P5, PT, R7, R7, PT ;  /* 0x000000070700720b */ /* 0x000fc80003fa8000 */
[----:B------:R-:W-:-:S05]  /*29c0*/  @P6 SEL R7, R7, R8, P5 ;  /* 0x0000000807076207 */ /* 0x000fca0002800000 */
[----:B------:R-:W-:Y:S04]  /*29d0*/  @P0 STS [R4.X4], R7 ;  /* 0x0000000704000388 */ /* 0x000fe80000004800 */
[----:B------:R-:W-:Y:S06]  /*29e0*/  BAR.SYNC.DEFER_BLOCKING 0x0 ;  /* 0x0000000000007b1d */ /* 0x000fec0000010000 */
[----:B------:R-:W0:Y:S01]  /*29f0*/  SHFL.BFLY PT, R9, R18, 0x1, 0x1f ;  /* 0x0c201f0012097f89 */ /* 0x000e2200000e0000 */
[----:B------:R-:W-:-:S03]  /*2a00*/  FSETP.NAN.AND P5, PT, R18, R18, PT ;  /* 0x000000121200720b */ /* 0x000fc60003fa8000 */
[----:B------:R-:W-:Y:S04]  /*2a10*/  LDS R10, [RZ] ;  /* 0x00000000ff0a7984 */ /* 0x000fe80000000800 */
[----:B------:R-:W-:Y:S01]  /*2a20*/  BAR.SYNC.DEFER_BLOCKING 0x0 ;  /* 0x0000000000007b1d */ /* 0x000fe20000010000 */
[----:B0-----:R-:W-:-:S13]  /*2a30*/  FSETP.GT.AND P4, PT, R18, R9, PT ;  /* 0x000000091200720b */ /* 0x001fda0003f84000 */
[----:B------:R-:W-:-:S05]  /*2a40*/  @!P4 SEL R18, R18, R9, P5 ;  /* 0x000000091212c207 */ /* 0x000fca0002800000 */
[----:B------:R-:W-:Y:S04]  /*2a50*/  @!P3 STS [R12], R18 ;  /* 0x000000120c00b388 */ /* 0x000fe80000000800 */
[----:B------:R-:W-:Y:S06]  /*2a60*/  BAR.SYNC.DEFER_BLOCKING 0x0 ;  /* 0x0000000000007b1d */ /* 0x000fec0000010000 */
[----:B------:R-:W0:Y:S04]  /*2a70*/  @!P2 LDS R6, [R4.X4] ;  /* 0x000000000406a984 */ /* 0x000e280000004800 */
[----:B0-----:R-:W0:Y:S01]  /*2a80*/  SHFL.BFLY PT, R9, R6, 0x8, 0x1f ;  /* 0x0d001f0006097f89 */ /* 0x001e2200000e0000 */
[----:B------:R-:W-:-:S02]  /*2a90*/  FSETP.NAN.AND P3, PT, R6, R6, PT ;  /* 0x000000060600720b */ /* 0x000fc40003f68000 */
[----:B0-----:R-:W-:-:S04]  /*2aa0*/  FSETP.GT.AND P2, PT, R6, R9, PT ;  /* 0x000000090600720b */ /* 0x001fc80003f44000 */
[----:B------:R-:W-:-:S04]  /*2ab0*/  FSEL R9, R6, R9, P2 ;  /* 0x0000000906097208 */ /* 0x000fc80001000000 */
[----:B------:R-:W-:-:S05]  /*2ac0*/  FSEL R11, R6, R9, P3 ;  /* 0x00000009060b7208 */ /* 0x000fca0001800000 */
[----:B------:R-:W0:Y:S01]  /*2ad0*/  SHFL.BFLY PT, R8, R11, 0x4, 0x1f ;  /* 0x0c801f000b087f89 */ /* 0x000e2200000e0000 */
[C---:B------:R-:W-:Y:S02]  /*2ae0*/  FSETP.NAN.AND P3, PT, R11.reuse, R11, PT ;  /* 0x0000000b0b00720b */ /* 0x040fe40003f68000 */
[----:B0-----:R-:W-:-:S13]  /*2af0*/  FSETP.GT.AND P2, PT, R11, R8, PT ;  /* 0x000000080b00720b */ /* 0x001fda0003f44000 */
[----:B------:R-:W-:-:S05]  /*2b00*/  @!P2 FSEL R11, R11, R8, P3 ;  /* 0x000000080b0ba208 */ /* 0x000fca0001800000 */
[----:B------:R-:W0:Y:S01]  /*2b10*/  SHFL.BFLY PT, R8, R11, 0x2, 0x1f ;  /* 0x0c401f000b087f89 */ /* 0x000e2200000e0000 */
[C---:B------:R-:W-:Y:S02]  /*2b20*/  FSETP.NAN.AND P3, PT, R11.reuse, R11, PT ;  /* 0x0000000b0b00720b */ /* 0x040fe40003f68000 */
[----:B0-----:R-:W-:-:S13]  /*2b30*/  FSETP.GT.AND P2, PT, R11, R8, PT ;  /* 0x000000080b00720b */ /* 0x001fda0003f44000 */
[----:B------:R-:W-:-:S05]  /*2b40*/  @!P2 FSEL R11, R11, R8, P3 ;  /* 0x000000080b0ba208 */ /* 0x000fca0001800000 */
[----:B------:R-:W0:Y:S01]  /*2b50*/  SHFL.BFLY PT, R6, R11, 0x1, 0x1f ;  /* 0x0c201f000b067f89 */ /* 0x000e2200000e0000 */
[C---:B------:R-:W-:Y:S02]  /*2b60*/  FSETP.NAN.AND P3, PT, R11.reuse, R11, PT ;  /* 0x0000000b0b00720b */ /* 0x040fe40003f68000 */
[----:B0-----:R-:W-:-:S13]  /*2b70*/  FSETP.GT.AND P2, PT, R11, R6, PT ;  /* 0x000000060b00720b */ /* 0x001fda0003f44000 */
[----:B------:R-:W-:-:S05]  /*2b80*/  @!P2 SEL R11, R11, R6, P3 ;  /* 0x000000060b0ba207 */ /* 0x000fca0001800000 */
[----:B------:R0:W-:Y:S04]  /*2b90*/  @P0 STS [R4.X4], R11 ;  /* 0x0000000b04000388 */ /* 0x0001e80000004800 */
[----:B------:R-:W-:Y:S06]  /*2ba0*/  BAR.SYNC.DEFER_BLOCKING 0x0 ;  /* 0x0000000000007b1d */ /* 0x000fec0000010000 */
[----:B------:R-:W1:Y:S01]  /*2bb0*/  LDS R13, [RZ] ;  /* 0x00000000ff0d7984 */ /* 0x000e620000000800 */
[----:B------:R-:W-:Y:S01]  /*2bc0*/  SHF.R.S32.HI R6, RZ, 0x1f, R5 ;  /* 0x0000001fff067819 */ /* 0x000fe20000011405 */
[----:B------:R-:W-:Y:S01]  /*2bd0*/  IMAD.SHL.U32 R8, R5, 0x2, RZ ;  /* 0x0000000205087824 */ /* 0x000fe200078e00ff */
[----:B------:R-:W-:-:S02]  /*2be0*/  ISETP.EQ.AND P0, PT, R2, RZ, !P1 ;  /* 0x000000ff0200720c */ /* 0x000fc40004f02270 */
[----:B------:R-:W-:Y:S02]  /*2bf0*/  SHF.L.U64.HI R5, R5, 0x1, R6 ;  /* 0x0000000105057819 */ /* 0x000fe40000010206 */
[C---:B------:R-:W-:Y:S02]  /*2c00*/  IADD3 R6, P2, R8.reuse, c[0x0][0x1b0], RZ ;  /* 0x00006c0008067a10 */ /* 0x040fe40007f5e0ff */
[----:B------:R-:W-:Y:S02]  /*2c10*/  IADD3 R8, P3, R8, c[0x0][0x1b8], RZ ;  /* 0x00006e0008087a10 */ /* 0x000fe40007f7e0ff */
[----:B------:R-:W-:Y:S02]  /*2c20*/  SHF.R.S32.HI R14, RZ, 0x1f, R3 ;  /* 0x0000001fff0e7819 */ /* 0x000fe40000011403 */
[----:B0-----:R-:W-:Y:S02]  /*2c30*/  LEA R4, P4, R3, c[0x0][0x1a8], 0x1 ;  /* 0x00006a0003047a11 */ /* 0x001fe400078808ff */
[----:B------:R-:W-:-:S02]  /*2c40*/  IADD3.X R7, R5, c[0x0][0x1b4], RZ, P2, !PT ;  /* 0x00006d0005077a10 */ /* 0x000fc400017fe4ff */
[----:B------:R-:W-:Y:S02]  /*2c50*/  PRMT R12, RZ, 0x7610, R12 ;  /* 0x00007610ff0c7816 */ /* 0x000fe4000000000c */
[----:B------:R-:W-:Y:S02]  /*2c60*/  IADD3.X R9, R5, c[0x0][0x1bc], RZ, P3, !PT ;  /* 0x00006f0005097a10 */ /* 0x000fe40001ffe4ff */
[----:B------:R-:W-:Y:S02]  /*2c70*/  LEA.HI.X R5, R3, c[0x0][0x1ac], R14, 0x1, P4 ;  /* 0x00006b0003057a11 */ /* 0x000fe400020f0c0e */
[----:B-1----:R-:W-:-:S04]  /*2c80*/  F2FP.BF16.PACK_AB R2, R13, R10 ;  /* 0x0000000a0d02723e */ /* 0x002fc800000010ff */
[----:B------:R-:W-:Y:S01]  /*2c90*/  PRMT R11, R2, 0x7632, R11 ;  /* 0x00007632020b7816 */ /* 0x000fe2000000000b */
[----:B------:R0:W-:Y:S04]  /*2ca0*/  @P0 STG.E.U16 [R6.64], R2 ;  /* 0x0000000206000986 */ /* 0x0001e8000c101504 */
[----:B------:R1:W-:Y:S04]  /*2cb0*/  @P0 STG.E.U16 [R8.64], R11 ;  /* 0x0000000b08000986 */ /* 0x0003e8000c101504 */
[----:B------:R-:W1:Y:S01]  /*2cc0*/  @!P1 LDG.E.EF.U16 R12, [R4.64] ;  /* 0x00000004040c9981 */ /* 0x000e62000c0e1500 */
[----:B------:R-:W-:-:S04]  /*2cd0*/  FSETP.GE.AND P0, PT, R10, RZ, PT ;  /* 0x000000ff0a00720b */ /* 0x000fc80003f06000 */
[----:B------:R-:W-:-:S05]  /*2ce0*/  FSEL R10, R10, RZ, !P0 ;  /* 0x000000ff0a0a7208 */ /* 0x000fca0004000000 */
[----:B------:R-:W-:Y:S01]  /*2cf0*/  FADD R10, RZ, -R10 ;  /* 0x8000000aff0a7221 */ /* 0x000fe20000000000 */
[----:B------:R-:W-:-:S04]  /*2d00*/  FSETP.GTU.AND P0, PT, R13, RZ, PT ;  /* 0x000000ff0d00720b */ /* 0x000fc80003f0c000 */
[----:B------:R-:W-:Y:S02]  /*2d10*/  FSETP.NAN.AND P2, PT, R10, R10, PT ;  /* 0x0000000a0a00720b */ /* 0x000fe40003f48000 */
[----:B------:R-:W-:-:S04]  /*2d20*/  FSEL R13, R13, RZ, P0 ;  /* 0x000000ff0d0d7208 */ /* 0x000fc80000000000 */
[----:B------:R-:W-:-:S07]  /*2d30*/  FSETP.GT.AND P0, PT, R10, R13, PT ;  /* 0x0000000d0a00720b */ /* 0x000fce0003f04000 */
[----:B------:R-:W-:-:S05]  /*2d40*/  @!P2 FSEL R10, R10, R13, P0 ;  /* 0x0000000d0a0aa208 */ /* 0x000fca0000000000 */
[----:B------:R-:W-:-:S05]  /*2d50*/  FMUL R10, R10, 0.0078740157186985015869 ;  /* 0x3c0102040a0a7820 */ /* 0x000fca0000400000 */
[C---:B------:R-:W-:Y:S02]  /*2d60*/  FSETP.GT.AND P0, PT, R10.reuse, 9.9999997473787516356e-06, PT ;  /* 0x3727c5ac0a00780b */ /* 0x040fe40003f04000 */
[----:B------:R-:W-:-:S11]  /*2d70*/  FSETP.NAN.AND P2, PT, R10, R10, PT ;  /* 0x0000000a0a00720b */ /* 0x000fd60003f48000 */
[----:B------:R-:W-:-:S04]  /*2d80*/  @!P0 FSEL R10, R10, 9.9999997473787516356e-06, P2 ;  /* 0x3727c5ac0a0a8808 */ /* 0x000fc80001000000 */
[C---:B------:R-:W-:Y:S02]  /*2d90*/  FSETP.GT.AND P0, PT, |R10|.reuse, 8.50705917302346158658e+37, PT ;  /* 0x7e8000000a00780b */ /* 0x040fe40003f04200 */
[----:B------:R-:W-:Y:S01]  /*2da0*/  FSETP.GEU.AND P2, PT, |R10|, 1.175494350822287508e-38, PT ;  /* 0x008000000a00780b */ /* 0x000fe20003f4e200 */
[----:B0-----:R-:W-:-:S10]  /*2db0*/  IMAD.MOV.U32 R7, RZ, RZ, 0x3e800000 ;  /* 0x3e800000ff077424 */ /* 0x001fd400078e00ff */
[----:B------:R-:W-:-:S04]  /*2dc0*/  @P0 FMUL R10, R10, 0.25 ;  /* 0x3e8000000a0a0820 */ /* 0x000fc80000400000 */
[----:B------:R-:W-:-:S04]  /*2dd0*/  @!P2 FMUL R10, R10, 16777216 ;  /* 0x4b8000000a0aa820 */ /* 0x000fc80000400000 */
[----:B------:R-:W0:Y:S01]  /*2de0*/  MUFU.RCP R2, R10 ;  /* 0x0000000a00027308 */ /* 0x000e220000001000 */
[----:B------:R-:W-:-:S05]  /*2df0*/  FSEL R7, R7, 1, P0 ;  /* 0x3f80000007077808 */ /* 0x000fca0000000000 */
[----:B------:R-:W-:-:S04]  /*2e00*/  @!P2 FMUL R7, R7, 16777216 ;  /* 0x4b8000000707a820 */ /* 0x000fc80000400000 */
[----:B0-----:R-:W-:Y:S01]  /*2e10*/  FMUL R2, R2, R7 ;  /* 0x0000000702027220 */ /* 0x001fe20000400000 */
[----:B------:R-:W-:-:S04]  /*2e20*/  IADD3 R6, P3, R3, c[0x0][0x1c0], RZ ;  /* 0x0000700003067a10 */ /* 0x000fc80007f7e0ff */
[----:B------:R-:W-:Y:S02]  /*2e30*/  IADD3.X R7, R14, c[0x0][0x1c4], RZ, P3, !PT ;  /* 0x000071000e077a10 */ /* 0x000fe40001ffe4ff */
[----:B------:R-:W-:Y:S01]  /*2e40*/  PRMT R10, RZ, 0x7610, R10 ;  /* 0x00007610ff0a7816 */ /* 0x000fe2000000000a */
[----:B-1----:R-:W-:-:S04]  /*2e50*/  IMAD.U32 R9, R12, 0x10000, RZ ;  /* 0x000100000c097824 */ /* 0x002fc800078e00ff */
[----:B------:R-:W-:-:S04]  /*2e60*/  FMUL R9, R2, R9 ;  /* 0x0000000902097220 */ /* 0x000fc80000400000 */
[----:B------:R-:W0:Y:S02]  /*2e70*/  FRND R8, R9 ;  /* 0x0000000900087307 */ /* 0x000e240000201000 */
[C---:B0-----:R-:W-:Y:S02]  /*2e80*/  FSETP.GT.AND P0, PT, R8.reuse, -127, PT ;  /* 0xc2fe00000800780b */ /* 0x041fe40003f04000 */
[----:B------:R-:W-:-:S11]  /*2e90*/  FSETP.NAN.AND P2, PT, R8, R8, PT ;  /* 0x000000080800720b */ /* 0x000fd60003f48000 */
[----:B------:R-:W-:-:S04]  /*2ea0*/  @!P0 FSEL R8, R8, -127, P2 ;  /* 0xc2fe000008088808 */ /* 0x000fc80001000000 */
[----:B------:R-:W0:Y:S01]  /*2eb0*/  F2I.S16.TRUNC.NTZ R11, R8 ;  /* 0x00000008000b7305 */ /* 0x000e22000020e900 */
[C---:B------:R-:W-:Y:S02]  /*2ec0*/  FSETP.GEU.AND P2, PT, R8.reuse, 127, PT ;  /* 0x42fe00000800780b */ /* 0x040fe40003f4e000 */
[----:B------:R-:W-:-:S11]  /*2ed0*/  FSETP.NAN.AND P0, PT, R8, R8, PT ;  /* 0x000000080800720b */ /* 0x000fd60003f08000 */
[----:B0-----:R-:W-:-:S05]  /*2ee0*/  @P2 SEL R11, R11, 0x7f, P0 ;  /* 0x0000007f0b0b2807 */ /* 0x001fca0000000000 */
[----:B------:R0:W-:Y:S01]  /*2ef0*/  @!P1 STG.E.U8 [R6.64], R11 ;  /* 0x0000000b06009986 */ /* 0x0001e2000c101104 */
[----:B------:R-:W-:Y:S05]  /*2f00*/  @P1 BRA `(.L_x_0) ;  /* 0x0000001000001947 */ /* 0x000fea0003800000 */
[----:B------:R1:W5:Y:S02]  /*2f10*/  LDG.E.EF.U16 R10, [R4.64+0x400] ;  /* 0x00040004040a7981 */ /* 0x000364000c0e1500 */
.L_x_0:
[----:B-1---5:R-:W-:Y:S01]  /*2f20*/  IMAD.U32 R5, R10, 0x10000, RZ ;  /* 0x000100000a057824 */ /* 0x022fe200078e00ff */
[----:B------:R-:W-:Y:S02]  /*2f30*/  PRMT R8, RZ, 0x7610, R8 ;  /* 0x00007610ff087816 */ /* 0x000fe40000000008 */
[----:B0-----:R-:W-:Y:S01]  /*2f40*/  IADD3 R11, R3, 0x400, RZ ;  /* 0x00000400030b7810 */ /* 0x001fe20007ffe0ff */
        /* <DEDUP_REMOVED lines=9> */
[----:B------:R0:W-:Y:S01]  /*2fe0*/  @!P1 STG.E.U8 [R6.64+0x200], R9 ;  /* 0x0002000906009986 */ /* 0x0001e2000c101104 */
[----:B------:R-:W-:Y:S05]  /*2ff0*/  @P1 BRA `(.L_x_1) ;  /* 0x0000002000001947 */ /* 0x000fea0003800000 */
[----:B------:R-:W-:-:S05]  /*3000*/  IMAD.WIDE R4, R11, R0, c[0x0][0x1a8] ;  /* 0x00006a000b047625 */ /* 0x000fca00078e0200 */
[----:B------:R1:W5:Y:S02]  /*3010*/  LDG.E.EF.U16 R8, [R4.64] ;  /* 0x0000000404087981 */ /* 0x000364000c0e1500 */
.L_x_1:
[----:B-1---5:R-:W-:Y:S01]  /*3020*/  IMAD.U32 R5, R8, 0x10000, RZ ;  /* 0x0001000008057824 */ /* 0x022fe200078e00ff */
[C---:B------:R-:W-:Y:S02]  /*3030*/  IADD3 R4, P3, R11.reuse, c[0x0][0x1c0], RZ ;  /* 0x000070000b047a10 */ /* 0x040fe40007f7e0ff */
[----:B------:R-:W-:Y:S01]  /*3040*/  PRMT R8, RZ, 0x7610, R8 ;  /* 0x00007610ff087816 */ /* 0x000fe20000000008 */
[----:B0-----:R-:W-:Y:S01]  /*3050*/  FMUL R6, R2, R5 ;  /* 0x0000000502067220 */ /* 0x001fe20000400000 */
[----:B------:R-:W-:Y:S02]  /*3060*/  LEA.HI.X.SX32 R5, R11, c[0x0][0x1c4], 0x1, P3 ;  /* 0x000071000b057a11 */ /* 0x000fe400018f0eff */
[----:B------:R-:W-:Y:S01]  /*3070*/  IADD3 R11, R3, 0x600, RZ ;  /* 0x00000600030b7810 */ /* 0x000fe20007ffe0ff */
[----:B------:R-:W0:Y:S02]  /*3080*/  FRND R7, R6 ;  /* 0x0000000600077307 */ /* 0x000e240000201000 */
[----:B0-----:R-:W-:-:S02]  /*3090*/  FSETP.GT.AND P0, PT, R7, -127, PT ;  /* 0xc2fe00000700780b */ /* 0x001fc40003f04000 */
        /* <DEDUP_REMOVED lines=8> */
[----:B0-----:R-:W-:-:S05]  /*3120*/  IMAD.WIDE R4, R11, R0, c[0x0][0x1a8] ;  /* 0x00006a000b047625 */ /* 0x001fca00078e0200 */
[----:B------:R0:W5:Y:S02]  /*3130*/  LDG.E.EF.U16 R8, [R4.64] ;  /* 0x0000000404087981 */ /* 0x000164000c0e1500 */
.L_x_2:
[----:B0----5:R-:W-:Y:S01]  /*3140*/  IMAD.U32 R5, R8, 0x10000, RZ ;  /* 0x0001000008057824 */ /* 0x021fe200078e00ff */
[C---:B------:R-:W-:Y:S02]  /*3150*/  IADD3 R4, P3, R11.reuse, c[0x0][0x1c0], RZ ;  /* 0x000070000b047a10 */ /* 0x040fe40007f7e0ff */
[----:B------:R-:W-:Y:S01]  /*3160*/  PRMT R8, RZ, 0x7610, R8 ;  /* 0x00007610ff087816 */ /* 0x000fe20000000008 */
[----:B------:R-:W-:Y:S01]  /*3170*/  FMUL R6, R2, R5 ;  /* 0x0000000502067220 */ /* 0x000fe20000400000 */
        /* <DEDUP_REMOVED lines=14> */
.L_x_3:
        /* <DEDUP_REMOVED lines=18> */
.L_x_4:
[----:B0----5:R-:W-:-:S04]  /*3380*/  IMAD.U32 R5, R8, 0x10000, RZ ;  /* 0x0001000008057824 */ /* 0x021fc800078e00ff */
[----:B------:R-:W-:Y:S01]  /*3390*/  FMUL R5, R2, R5 ;  /* 0x0000000502057220 */ /* 0x000fe20000400000 */
[----:B------:R-:W-:-:S03]  /*33a0*/  IADD3 R2, P3, R3, c[0x0][0x1c0], RZ ;  /* 0x0000700003027a10 */ /* 0x000fc60007f7e0ff */
[----:B------:R-:W0:Y:S01]  /*33b0*/  FRND R0, R5 ;  /* 0x0000000500007307 */ /* 0x000e220000201000 */
[----:B------:R-:W-:Y:S02]  /*33c0*/  LEA.HI.X.SX32 R3, R3, c[0x0][0x1c4], 0x1, P3 ;  /* 0x0000710003037a11 */ /* 0x000fe400018f0eff */
[C---:B0-----:R-:W-:Y:S02]  /*33d0*/  FSETP.GT.AND P0, PT, R0.reuse, -127, PT ;  /* 0xc2fe00000000780b */ /* 0x041fe40003f04000 */
[----:B------:R-:W-:-:S11]  /*33e0*/  FSETP.NAN.AND P2, PT, R0, R0, PT ;  /* 0x000000000000720b */ /* 0x000fd60003f48000 */
[----:B------:R-:W-:-:S04]  /*33f0*/  @!P0 FSEL R0, R0, -127, P2 ;  /* 0xc2fe000000008808 */ /* 0x000fc80001000000 */
[----:B------:R-:W0:Y:S01]  /*3400*/  F2I.S16.TRUNC.NTZ R7, R0 ;  /* 0x0000000000077305 */ /* 0x000e22000020e900 */
[C---:B------:R-:W-:Y:S02]  /*3410*/  FSETP.GEU.AND P2, PT, R0.reuse, 127, PT ;  /* 0x42fe00000000780b */ /* 0x040fe40003f4e000 */
[----:B------:R-:W-:-:S11]  /*3420*/  FSETP.NAN.AND P0, PT, R0, R0, PT ;  /* 0x000000000000720b */ /* 0x000fd60003f08000 */
[----:B0-----:R-:W-:Y:S01]  /*3430*/  @P2 SEL R7, R7, 0x7f, P0 ;  /* 0x0000007f07072807 */ /* 0x001fe20000000000 */
[----:B------:R-:W-:Y:S06]  /*3440*/  @P1 EXIT ;  /* 0x000000000000194d */ /* 0x000fec0003800000 */
[----:B------:R-:W-:Y:S01]  /*3450*/  STG.E.U8 [R2.64], R7 ;  /* 0x0000000702007986 */ /* 0x000fe2000c101104 */
[----:B------:R-:W-:Y:S05]  /*3460*/  EXIT ;  /* 0x000000000000794d */ /* 0x000fea0003800000 */
.L_x_5:
[----:B------:R-:W-:-:S00]  /*3470*/  BRA `(.L_x_5) ;  /* 0xfffffff000007947 */ /* 0x000fc0000383ffff */
[----:B------:R-:W-:-:S00]  /*3480*/  NOP ;  /* 0x0000000000007918 */ /* 0x000fc00000000000 */
[----:B------:R-:W-:-:S00]  /*3490*/  NOP ;  /* 0x0000000000007918 */ /* 0x000fc00000000000 */
[----:B------:R-:W-:-:S00]  /*34a0*/  NOP ;  /* 0x0000000000007918 */ /* 0x000fc00000000000 */
[----:B------:R-:W-:-:S00]  /*34b0*/  NOP ;  /* 0x0000000000007918 */ /* 0x000fc00000000000 */
[----:B------:R-:W-:-:S00]  /*34c0*/  NOP ;  /* 0x0000000000007918 */ /* 0x000fc00000000000 */
[----:B------:R-:W-:-:S00]  /*34d0*/  NOP ;  /* 0x0000000000007918 */ /* 0x000fc00000000000 */
[----:B------:R-:W-:-:S00]  /*34e0*/  NOP ;  /* 0x0000000000007918 */ /* 0x000fc00000000000 */
[----:B------:R-:W-:-:S00]  /*34f0*/  NOP ;  /* 0x0000000000007918 */ /* 0x000fc00000000000 */
.L_x_6:


//--------------------- .nv.global.init           --------------------------
	.section	.nv.global.init,"aw",@progbits
.nv.global.init:
	.type		_$_str,@object
	.size		_$_str,(.L_0 - _$_str)
_$_str:
        /*0000*/ 	.byte	0x5f, 0x5f, 0x43, 0x55, 0x44, 0x41, 0x5f, 0x46, 0x54, 0x5a, 0x00
.L_0:


//--------------------- .nv.shared.triton_red_fused__to_copy_add_amax_amin_clamp_mul_native_layer_norm_reciprocal_12 --------------------------
	.section	.nv.shared.triton_red_fused__to_copy_add_amax_amin_clamp_mul_native_layer_norm_reciprocal_12,"aw",@nobits
	.sectionflags	@""
	.align	16
